// auto-generated by cutlass_sweep.gemm — config: {"arch": "sm_90", "cluster_m": 1, "cluster_n": 2, "dtype": "e5m2", "stages": 4, "tile_k": 32, "tile_m": 64, "tile_n": 128}
#include "cutlass/cutlass.h"
#include "cutlass/gemm/collective/collective_builder.hpp"
#include "cutlass/gemm/device/gemm_universal_adapter.h"
#include "cutlass/gemm/kernel/gemm_universal.hpp"
#include "cutlass/epilogue/collective/collective_builder.hpp"

using ElemA = cutlass::float_e5m2_t;
using ElemB = cutlass::float_e5m2_t;
using ElemCD = cutlass::float_e5m2_t;
using Acc  = float;
using TileShape    = cute::Shape<cute::_64, cute::_128, cute::_32>;
using ClusterShape = cute::Shape<cute::_1, cute::_2, cute::_1>;

using CollectiveEpilogue = typename cutlass::epilogue::collective::CollectiveBuilder<
    cutlass::arch::Sm90, cutlass::arch::OpClassTensorOp,
    TileShape, ClusterShape,
    cutlass::epilogue::collective::EpilogueTileAuto,
    Acc, Acc,
    ElemCD, cutlass::layout::RowMajor, 128 / cutlass::sizeof_bits<ElemCD>::value,
    ElemCD, cutlass::layout::RowMajor, 128 / cutlass::sizeof_bits<ElemCD>::value,
    cutlass::epilogue::collective::EpilogueScheduleAuto
  >::CollectiveOp;

using CollectiveMainloop = typename cutlass::gemm::collective::CollectiveBuilder<
    cutlass::arch::Sm90, cutlass::arch::OpClassTensorOp,
    ElemA, cutlass::layout::RowMajor, 128 / cutlass::sizeof_bits<ElemA>::value,
    ElemB, cutlass::layout::ColumnMajor, 128 / cutlass::sizeof_bits<ElemB>::value,
    Acc,
    TileShape, ClusterShape,
    cutlass::gemm::collective::StageCount<4>,
    cutlass::gemm::collective::KernelScheduleAuto
  >::CollectiveOp;

using GemmKernel = cutlass::gemm::kernel::GemmUniversal<
    cute::Shape<int,int,int,int>,
    CollectiveMainloop,
    CollectiveEpilogue
>;
using Gemm = cutlass::gemm::device::GemmUniversalAdapter<GemmKernel>;

// Force the device kernel symbol into the cubin without needing a host main.
auto* _anchor = &cutlass::device_kernel<GemmKernel>;


// ===== COMPILED SASS (sm_90a) =====

	.target	sm_90a

	.elftype	@"ET_EXEC"


//--------------------- .note.nv.tkinfo           --------------------------
	.section	.note.nv.tkinfo,"",@"SHT_NOTE"
	.sectionflags	@"SHF_NOTE_NV_TKINFO"
	.tkinfo
        /*0018*/ 	.word	0x00000002
        /*0030*/ 	.string	""
        /*0030*/ 	.string	"ptxas"
        /*0030*/ 	.string	"Cuda compilation tools, release 13.0, V13.0.88"
        /*0030*/ 	.string	"Build cuda_13.0.r13.0/compiler.36424714_0"
        /*0030*/ 	.string	"-arch sm_90a -m 64 "



//--------------------- .note.nv.cuinfo           --------------------------
	.section	.note.nv.cuinfo,"",@"SHT_NOTE"
	.sectionflags	@"SHF_NOTE_NV_CUINFO"
        /*0018*/ 	.short	0x0002
        /*001a*/ 	.short	0x005a
        /*001c*/ 	.short	0x0082
	.zero		2


//--------------------- .nv.info                  --------------------------
	.section	.nv.info,"",@"SHT_CUDA_INFO"
	.align	4


	//----- nvinfo : EIATTR_REGCOUNT
	.align		4
        /*0000*/ 	.byte	0x04, 0x2f
        /*0002*/ 	.short	(.L_12 - .L_11)
	.align		4
.L_11:
        /*0004*/ 	.word	index@(_ZN7cutlass13device_kernelINS_4gemm6kernel13GemmUniversalIN4cute5tupleIJiiiiEEENS1_10collective13CollectiveMmaINS1_37MainloopSm90TmaGmmaWarpSpecializedFP8ILi4ENS5_IJNS4_1CILi1EEENSA_ILi2EEESB_EEENS1_32KernelTmaWarpSpecializedPingpongEEENS5_IJNSA_ILi64EEENSA_ILi128EEENSA_ILi32EEEEEENS_12float_e5m2_tENS5_IJlSB_lEEESK_SL_NS4_8TiledMMAINS4_8MMA_AtomIJNS4_4SM904GMMA31MMA_64x128x32_F32E5M2E5M2_SS_TNILNSP_7ScaleInE1ELSR_1EEEEEENS4_6LayoutINS5_IJSB_SB_SB_EEENS5_IJNSA_ILi0EEESW_SW_EEEEENS5_IJNS4_10UnderscoreESZ_SZ_EEEEENS4_23SM90_TMA_LOAD_MULTICASTENS4_14ComposedLayoutINS4_7SwizzleILi1ELi4ELi3EEENS4_18smem_ptr_flag_bitsILi8EEENSU_INS5_IJNSA_ILi8EEESI_EEENS5_IJSI_SB_EEEEEEEvNS4_8identityENS4_13SM90_TMA_LOADES1C_vS1D_EENS_8epilogue10collective6detail29Sm90TmaWarpSpecializedAdapterINS1H_15DefaultEpilogueISK_SL_SL_NS1G_6thread17LinearCombinationISK_Li1EffLNS1L_9ScaleType4KindE0ELNS_15FloatRoundStyleE2ESK_EENS1_15EpilogueDefaultEEEEEvvEEEEvNT_6ParamsE)
        /*0008*/ 	.word	0x000000a8


	//----- nvinfo : EIATTR_FRAME_SIZE
	.align		4
.L_12:
        /*000c*/ 	.byte	0x04, 0x11
        /*000e*/ 	.short	(.L_14 - .L_13)
	.align		4
.L_13:
        /*0010*/ 	.word	index@(_ZN7cutlass13device_kernelINS_4gemm6kernel13GemmUniversalIN4cute5tupleIJiiiiEEENS1_10collective13CollectiveMmaINS1_37MainloopSm90TmaGmmaWarpSpecializedFP8ILi4ENS5_IJNS4_1CILi1EEENSA_ILi2EEESB_EEENS1_32KernelTmaWarpSpecializedPingpongEEENS5_IJNSA_ILi64EEENSA_ILi128EEENSA_ILi32EEEEEENS_12float_e5m2_tENS5_IJlSB_lEEESK_SL_NS4_8TiledMMAINS4_8MMA_AtomIJNS4_4SM904GMMA31MMA_64x128x32_F32E5M2E5M2_SS_TNILNSP_7ScaleInE1ELSR_1EEEEEENS4_6LayoutINS5_IJSB_SB_SB_EEENS5_IJNSA_ILi0EEESW_SW_EEEEENS5_IJNS4_10UnderscoreESZ_SZ_EEEEENS4_23SM90_TMA_LOAD_MULTICASTENS4_14ComposedLayoutINS4_7SwizzleILi1ELi4ELi3EEENS4_18smem_ptr_flag_bitsILi8EEENSU_INS5_IJNSA_ILi8EEESI_EEENS5_IJSI_SB_EEEEEEEvNS4_8identityENS4_13SM90_TMA_LOADES1C_vS1D_EENS_8epilogue10collective6detail29Sm90TmaWarpSpecializedAdapterINS1H_15DefaultEpilogueISK_SL_SL_NS1G_6thread17LinearCombinationISK_Li1EffLNS1L_9ScaleType4KindE0ELNS_15FloatRoundStyleE2ESK_EENS1_15EpilogueDefaultEEEEEvvEEEEvNT_6ParamsE)
        /*0014*/ 	.word	0x00000000


	//----- nvinfo : EIATTR_MIN_STACK_SIZE
	.align		4
.L_14:
        /*0018*/ 	.byte	0x04, 0x12
        /*001a*/ 	.short	(.L_16 - .L_15)
	.align		4
.L_15:
        /*001c*/ 	.word	index@(_ZN7cutlass13device_kernelINS_4gemm6kernel13GemmUniversalIN4cute5tupleIJiiiiEEENS1_10collective13CollectiveMmaINS1_37MainloopSm90TmaGmmaWarpSpecializedFP8ILi4ENS5_IJNS4_1CILi1EEENSA_ILi2EEESB_EEENS1_32KernelTmaWarpSpecializedPingpongEEENS5_IJNSA_ILi64EEENSA_ILi128EEENSA_ILi32EEEEEENS_12float_e5m2_tENS5_IJlSB_lEEESK_SL_NS4_8TiledMMAINS4_8MMA_AtomIJNS4_4SM904GMMA31MMA_64x128x32_F32E5M2E5M2_SS_TNILNSP_7ScaleInE1ELSR_1EEEEEENS4_6LayoutINS5_IJSB_SB_SB_EEENS5_IJNSA_ILi0EEESW_SW_EEEEENS5_IJNS4_10UnderscoreESZ_SZ_EEEEENS4_23SM90_TMA_LOAD_MULTICASTENS4_14ComposedLayoutINS4_7SwizzleILi1ELi4ELi3EEENS4_18smem_ptr_flag_bitsILi8EEENSU_INS5_IJNSA_ILi8EEESI_EEENS5_IJSI_SB_EEEEEEEvNS4_8identityENS4_13SM90_TMA_LOADES1C_vS1D_EENS_8epilogue10collective6detail29Sm90TmaWarpSpecializedAdapterINS1H_15DefaultEpilogueISK_SL_SL_NS1G_6thread17LinearCombinationISK_Li1EffLNS1L_9ScaleType4KindE0ELNS_15FloatRoundStyleE2ESK_EENS1_15EpilogueDefaultEEEEEvvEEEEvNT_6ParamsE)
        /*0020*/ 	.word	0x00000000
.L_16:


//--------------------- .nv.compat                --------------------------
	.section	.nv.compat,"",@"SHT_CUDA_COMPAT_INFO"
	.align	4
        /*0000*/ 	.byte	0x02, 0x09, 0x01, 0x00, 0x02, 0x02, 0x04, 0x00, 0x02, 0x05, 0x05, 0x00, 0x03, 0x07, 0x01, 0x01
        /*0010*/ 	.byte	0x02, 0x03, 0x01, 0x00, 0x02, 0x06, 0x01, 0x00, 0x04, 0x0b, 0x08, 0x00, 0x00, 0x00, 0x00, 0x00
        /*0020*/ 	.byte	0x00, 0x00, 0x00, 0x00


//--------------------- .nv.info._ZN7cutlass13device_kernelINS_4gemm6kernel13GemmUniversalIN4cute5tupleIJiiiiEEENS1_10collective13CollectiveMmaINS1_37MainloopSm90TmaGmmaWarpSpecializedFP8ILi4ENS5_IJNS4_1CILi1EEENSA_ILi2EEESB_EEENS1_32KernelTmaWarpSpecializedPingpongEEENS5_IJNSA_ILi64EEENSA_ILi128EEENSA_ILi32EEEEEENS_12float_e5m2_tENS5_IJlSB_lEEESK_SL_NS4_8TiledMMAINS4_8MMA_AtomIJNS4_4SM904GMMA31MMA_64x128x32_F32E5M2E5M2_SS_TNILNSP_7ScaleInE1ELSR_1EEEEEENS4_6LayoutINS5_IJSB_SB_SB_EEENS5_IJNSA_ILi0EEESW_SW_EEEEENS5_IJNS4_10UnderscoreESZ_SZ_EEEEENS4_23SM90_TMA_LOAD_MULTICASTENS4_14ComposedLayoutINS4_7SwizzleILi1ELi4ELi3EEENS4_18smem_ptr_flag_bitsILi8EEENSU_INS5_IJNSA_ILi8EEESI_EEENS5_IJSI_SB_EEEEEEEvNS4_8identityENS4_13SM90_TMA_LOADES1C_vS1D_EENS_8epilogue10collective6detail29Sm90TmaWarpSpecializedAdapterINS1H_15DefaultEpilogueISK_SL_SL_NS1G_6thread17LinearCombinationISK_Li1EffLNS1L_9ScaleType4KindE0ELNS_15FloatRoundStyleE2ESK_EENS1_15EpilogueDefaultEEEEEvvEEEEvNT_6ParamsE --------------------------
	.section	.nv.info._ZN7cutlass13device_kernelINS_4gemm6kernel13GemmUniversalIN4cute5tupleIJiiiiEEENS1_10collective13CollectiveMmaINS1_37MainloopSm90TmaGmmaWarpSpecializedFP8ILi4ENS5_IJNS4_1CILi1EEENSA_ILi2EEESB_EEENS1_32KernelTmaWarpSpecializedPingpongEEENS5_IJNSA_ILi64EEENSA_ILi128EEENSA_ILi32EEEEEENS_12float_e5m2_tENS5_IJlSB_lEEESK_SL_NS4_8TiledMMAINS4_8MMA_AtomIJNS4_4SM904GMMA31MMA_64x128x32_F32E5M2E5M2_SS_TNILNSP_7ScaleInE1ELSR_1EEEEEENS4_6LayoutINS5_IJSB_SB_SB_EEENS5_IJNSA_ILi0EEESW_SW_EEEEENS5_IJNS4_10UnderscoreESZ_SZ_EEEEENS4_23SM90_TMA_LOAD_MULTICASTENS4_14ComposedLayoutINS4_7SwizzleILi1ELi4ELi3EEENS4_18smem_ptr_flag_bitsILi8EEENSU_INS5_IJNSA_ILi8EEESI_EEENS5_IJSI_SB_EEEEEEEvNS4_8identityENS4_13SM90_TMA_LOADES1C_vS1D_EENS_8epilogue10collective6detail29Sm90TmaWarpSpecializedAdapterINS1H_15DefaultEpilogueISK_SL_SL_NS1G_6thread17LinearCombinationISK_Li1EffLNS1L_9ScaleType4KindE0ELNS_15FloatRoundStyleE2ESK_EENS1_15EpilogueDefaultEEEEEvvEEEEvNT_6ParamsE,"",@"SHT_CUDA_INFO"
	.sectionflags	@""
	.align	4


	//----- nvinfo : EIATTR_CUDA_API_VERSION
	.align		4
        /*0000*/ 	.byte	0x04, 0x37
        /*0002*/ 	.short	(.L_18 - .L_17)
.L_17:
        /*0004*/ 	.word	0x00000082


	//----- nvinfo : EIATTR_KPARAM_INFO
	.align		4
.L_18:
        /*0008*/ 	.byte	0x04, 0x17
        /*000a*/ 	.short	(.L_20 - .L_19)
.L_19:
        /*000c*/ 	.word	0x00000000
        /*0010*/ 	.short	0x0000
        /*0012*/ 	.short	0x0070
        /*0014*/ 	.byte	0x00, 0xf0, 0x01, 0x10


	//----- nvinfo : EIATTR_SPARSE_MMA_MASK
	.align		4
.L_20:
        /*0018*/ 	.byte	0x03, 0x50
        /*001a*/ 	.short	0x0000


	//----- nvinfo : EIATTR_MAXREG_COUNT
	.align		4
        /*001c*/ 	.byte	0x03, 0x1b
        /*001e*/ 	.short	0x00a8


	//----- nvinfo : EIATTR_NUM_BARRIERS
	.align		4
        /*0020*/ 	.byte	0x02, 0x4c
        /*0022*/ 	.byte	0x01
	.zero		1


	//----- nvinfo : EIATTR_MERCURY_ISA_VERSION
	.align		4
        /*0024*/ 	.byte	0x03, 0x5f
        /*0026*/ 	.short	0x0101


	//----- nvinfo : EIATTR_INT_WARP_WIDE_INSTR_OFFSETS
	.align		4
        /*0028*/ 	.byte	0x04, 0x31
        /*002a*/ 	.short	(.L_22 - .L_21)


	//   ....[0]....
.L_21:
        /*002c*/ 	.word	0x00000590


	//   ....[1]....
        /*0030*/ 	.word	0x000005c0


	//   ....[2]....
        /*0034*/ 	.word	0x00000610


	//   ....[3]....
        /*0038*/ 	.word	0x00000690


	//   ....[4]....
        /*003c*/ 	.word	0x000006d0


	//   ....[5]....
        /*0040*/ 	.word	0x000006e0


	//   ....[6]....
        /*0044*/ 	.word	0x000007a0


	//   ....[7]....
        /*0048*/ 	.word	0x000007f0


	//   ....[8]....
        /*004c*/ 	.word	0x000030f0


	//----- nvinfo : EIATTR_COOP_GROUP_MASK_REGIDS
	.align		4
.L_22:
        /*0050*/ 	.byte	0x04, 0x29
        /*0052*/ 	.short	(.L_24 - .L_23)


	//   ....[0]....
.L_23:
        /*0054*/ 	.word	0xffffffff


	//   ....[1]....
        /*0058*/ 	.word	0xffffffff


	//   ....[2]....
        /*005c*/ 	.word	0xffffffff


	//   ....[3]....
        /*0060*/ 	.word	0xffffffff


	//   ....[4]....
        /*0064*/ 	.word	0xffffffff


	//   ....[5]....
        /*0068*/ 	.word	0xffffffff


	//   ....[6]....
        /*006c*/ 	.word	0xffffffff


	//----- nvinfo : EIATTR_COOP_GROUP_INSTR_OFFSETS
	.align		4
.L_24:
        /*0070*/ 	.byte	0x04, 0x28
        /*0072*/ 	.short	(.L_26 - .L_25)


	//   ....[0]....
.L_25:
        /*0074*/ 	.word	0x00000050


	//   ....[1]....
        /*0078*/ 	.word	0x00000080


	//   ....[2]....
        /*007c*/ 	.word	0x00000180


	//   ....[3]....
        /*0080*/ 	.word	0x000003b0


	//   ....[4]....
        /*0084*/ 	.word	0x000003f0


	//   ....[5]....
        /*0088*/ 	.word	0x000004b0


	//   ....[6]....
        /*008c*/ 	.word	0x00000900


	//----- nvinfo : EIATTR_REG_RECONFIG
	.align		4
.L_26:
        /*0090*/ 	.byte	0x01, 0x54
	.zero		2


	//----- nvinfo : EIATTR_MBARRIER_INSTR_OFFSETS
	.align		4
        /*0094*/ 	.byte	0x04, 0x39
        /*0096*/ 	.short	(.L_28 - .L_27)


	//   ....[0]....
.L_27:
        /*0098*/ 	.word	0x00000320
        /*009c*/ 	.word	0x000000ff
        /*00a0*/ 	.word	0x00000000
        /*00a4*/ 	.short	0x0100
        /*00a6*/ 	.byte	0x0a
	.zero		1


	//   ....[1]....
        /*00a8*/ 	.word	0x00000330
        /*00ac*/ 	.word	0x000000ff
        /*00b0*/ 	.word	0x00000020
        /*00b4*/ 	.short	0x0100
        /*00b6*/ 	.byte	0x0a
	.zero		1


	//   ....[2]....
        /*00b8*/ 	.word	0x00000340
        /*00bc*/ 	.word	0x000000ff
        /*00c0*/ 	.word	0x00000008
        /*00c4*/ 	.short	0x0100
        /*00c6*/ 	.byte	0x0a
	.zero		1


	//   ....[3]....
        /*00c8*/ 	.word	0x00000350
        /*00cc*/ 	.word	0x000000ff
        /*00d0*/ 	.word	0x00000028
        /*00d4*/ 	.short	0x0100
        /*00d6*/ 	.byte	0x0a
	.zero		1


	//   ....[4]....
        /*00d8*/ 	.word	0x00000360
        /*00dc*/ 	.word	0x000000ff
        /*00e0*/ 	.word	0x00000010
        /*00e4*/ 	.short	0x0100
        /*00e6*/ 	.byte	0x0a
	.zero		1


	//   ....[5]....
        /*00e8*/ 	.word	0x00000370
        /*00ec*/ 	.word	0x000000ff
        /*00f0*/ 	.word	0x00000030
        /*00f4*/ 	.short	0x0100
        /*00f6*/ 	.byte	0x0a
	.zero		1


	//   ....[6]....
        /*00f8*/ 	.word	0x00000380
        /*00fc*/ 	.word	0x000000ff
        /*0100*/ 	.word	0x00000018
        /*0104*/ 	.short	0x0100
        /*0106*/ 	.byte	0x0a
	.zero		1


	//   ....[7]....
        /*0108*/ 	.word	0x00000390
        /*010c*/ 	.word	0x000000ff
        /*0110*/ 	.word	0x00000038
        /*0114*/ 	.short	0x0100
        /*0116*/ 	.byte	0x0a
	.zero		1


	//   ....[8]....
        /*0118*/ 	.word	0x000007e0
        /*011c*/ 	.word	0x000000ff
        /*0120*/ 	.word	0x00000070
        /*0124*/ 	.short	0x0100
        /*0126*/ 	.byte	0x0f
	.zero		1


	//   ....[9]....
        /*0128*/ 	.word	0x00000820
        /*012c*/ 	.word	0x000000ff
        /*0130*/ 	.word	0x00000078
        /*0134*/ 	.short	0x0100
        /*0136*/ 	.byte	0x0f
	.zero		1


	//   ....[10]....
        /*0138*/ 	.word	0x00000850
        /*013c*/ 	.word	0x000000ff
        /*0140*/ 	.word	0x00000050
        /*0144*/ 	.short	0x0100
        /*0146*/ 	.byte	0x10
	.zero		1


	//   ....[11]....
        /*0148*/ 	.word	0x00000890
        /*014c*/ 	.word	0x000000ff
        /*0150*/ 	.word	0x00000058
        /*0154*/ 	.short	0x0100
        /*0156*/ 	.byte	0x10
	.zero		1


	//   ....[12]....
        /*0158*/ 	.word	0x000008a0
        /*015c*/ 	.word	0x000000ff
        /*0160*/ 	.word	0x00000060
        /*0164*/ 	.short	0x0100
        /*0166*/ 	.byte	0x10
	.zero		1


	//   ....[13]....
        /*0168*/ 	.word	0x000008b0
        /*016c*/ 	.word	0x000000ff
        /*0170*/ 	.word	0x00000068
        /*0174*/ 	.short	0x0100
        /*0176*/ 	.byte	0x10
	.zero		1


	//   ....[14]....
        /*0178*/ 	.word	0x000016d0
        /*017c*/ 	.word	0x0000000e
        /*0180*/ 	.word	0xfffffff8
        /*0184*/ 	.short	0x010a
        /*0186*/ 	.byte	0x3f
	.zero		1


	//   ....[15]....
        /*0188*/ 	.word	0x00001bc0
        /*018c*/ 	.word	0x000000ff
        /*0190*/ 	.word	0x00000000
        /*0194*/ 	.short	0x010a
        /*0196*/ 	.byte	0x04
	.zero		1


	//   ....[16]....
        /*0198*/ 	.word	0x00001c00
        /*019c*/ 	.word	0x000000ff
        /*01a0*/ 	.word	0x00000000
        /*01a4*/ 	.short	0x010a
        /*01a6*/ 	.byte	0x04
	.zero		1


	//   ....[17]....
        /*01a8*/ 	.word	0x000024c0
        /*01ac*/ 	.word	0x000000ff
        /*01b0*/ 	.word	0x00000000
        /*01b4*/ 	.short	0x010a
        /*01b6*/ 	.byte	0x0f
	.zero		1


	//   ....[18]....
        /*01b8*/ 	.word	0x00002500
        /*01bc*/ 	.word	0x000000ff
        /*01c0*/ 	.word	0x00000000
        /*01c4*/ 	.short	0x010a
        /*01c6*/ 	.byte	0x0f
	.zero		1


	//   ....[19]....
        /*01c8*/ 	.word	0x00002b20
        /*01cc*/ 	.word	0x00000091
        /*01d0*/ 	.word	0x00000000
        /*01d4*/ 	.short	0x0101
        /*01d6*/ 	.byte	0x3f
	.zero		1


	//   ....[20]....
        /*01d8*/ 	.word	0x00003080
        /*01dc*/ 	.word	0x00000093
        /*01e0*/ 	.word	0x00000000
        /*01e4*/ 	.short	0x0101
        /*01e6*/ 	.byte	0x20
	.zero		1


	//   ....[21]....
        /*01e8*/ 	.word	0x00003190
        /*01ec*/ 	.word	0x0000000d
        /*01f0*/ 	.word	0x00000000
        /*01f4*/ 	.short	0x0101
        /*01f6*/ 	.byte	0x3f
	.zero		1


	//   ....[22]....
        /*01f8*/ 	.word	0x000031f0
        /*01fc*/ 	.word	0x0000000e
        /*0200*/ 	.word	0x00000008
        /*0204*/ 	.short	0x010a
        /*0206*/ 	.byte	0x3f
	.zero		1


	//   ....[23]....
        /*0208*/ 	.word	0x00007a10
        /*020c*/ 	.word	0x0000000f
        /*0210*/ 	.word	0x00000000
        /*0214*/ 	.short	0x0101
        /*0216*/ 	.byte	0x20
	.zero		1


	//   ....[24]....
        /*0218*/ 	.word	0x000084d0
        /*021c*/ 	.word	0x0000000d
        /*0220*/ 	.word	0x00000020
        /*0224*/ 	.short	0x010a
        /*0226*/ 	.byte	0x3f
	.zero		1


	//   ....[25]....
        /*0228*/ 	.word	0x000088f0
        /*022c*/ 	.word	0x00000005
        /*0230*/ 	.word	0x00000078
        /*0234*/ 	.short	0x0101
        /*0236*/ 	.byte	0x3f
	.zero		1


	//   ....[26]....
        /*0238*/ 	.word	0x00008ff0
        /*023c*/ 	.word	0x00000005
        /*0240*/ 	.word	0x00000000
        /*0244*/ 	.short	0x010a
        /*0246*/ 	.byte	0x3f
	.zero		1


	//   ....[27]....
        /*0248*/ 	.word	0x00009070
        /*024c*/ 	.word	0x00000007
        /*0250*/ 	.word	0x00000000
        /*0254*/ 	.short	0x010a
        /*0256*/ 	.byte	0x3f
	.zero		1


	//   ....[28]....
        /*0258*/ 	.word	0x00009100
        /*025c*/ 	.word	0x00000006
        /*0260*/ 	.word	0x00000000
        /*0264*/ 	.short	0x010a
        /*0266*/ 	.byte	0x3f
	.zero		1


	//   ....[29]....
        /*0268*/ 	.word	0x00009190
        /*026c*/ 	.word	0x00000003
        /*0270*/ 	.word	0x00000000
        /*0274*/ 	.short	0x010a
        /*0276*/ 	.byte	0x3f
	.zero		1


	//   ....[30]....
        /*0278*/ 	.word	0x000091f0
        /*027c*/ 	.word	0x0000000e
        /*0280*/ 	.word	0xfffffff8
        /*0284*/ 	.short	0x010a
        /*0286*/ 	.byte	0x3f
	.zero		1


	//   ....[31]....
        /*0288*/ 	.word	0x00009250
        /*028c*/ 	.word	0x0000000d
        /*0290*/ 	.word	0x00000000
        /*0294*/ 	.short	0x010a
        /*0296*/ 	.byte	0x3f
	.zero		1


	//   ....[32]....
        /*0298*/ 	.word	0x000092b0
        /*029c*/ 	.word	0x00000094
        /*02a0*/ 	.word	0x00000000
        /*02a4*/ 	.short	0x010a
        /*02a6*/ 	.byte	0x3f
	.zero		1


	//   ....[33]....
        /*02a8*/ 	.word	0x00009300
        /*02ac*/ 	.word	0x0000000e
        /*02b0*/ 	.word	0x00000008
        /*02b4*/ 	.short	0x010a
        /*02b6*/ 	.byte	0x3f
	.zero		1


	//   ....[34]....
        /*02b8*/ 	.word	0x000093d0
        /*02bc*/ 	.word	0x0000000d
        /*02c0*/ 	.word	0x00000020
        /*02c4*/ 	.short	0x010a
        /*02c6*/ 	.byte	0x3f
	.zero		1


	//   ....[35]....
        /*02c8*/ 	.word	0x000094b0
        /*02cc*/ 	.word	0x00000005
        /*02d0*/ 	.word	0x00000000
        /*02d4*/ 	.short	0x010a
        /*02d6*/ 	.byte	0x3f
	.zero		1


	//   ....[36]....
        /*02d8*/ 	.word	0x00009500
        /*02dc*/ 	.word	0x00000007
        /*02e0*/ 	.word	0x00000000
        /*02e4*/ 	.short	0x010a
        /*02e6*/ 	.byte	0x3f
	.zero		1


	//   ....[37]....
        /*02e8*/ 	.word	0x00009550
        /*02ec*/ 	.word	0x00000006
        /*02f0*/ 	.word	0x00000000
        /*02f4*/ 	.short	0x010a
        /*02f6*/ 	.byte	0x3f
	.zero		1


	//----- nvinfo : EIATTR_NUM_MBARRIERS
	.align		4
.L_28:
        /*02f8*/ 	.byte	0x03, 0x38
        /*02fa*/ 	.short	0x000e


	//----- nvinfo : EIATTR_EXIT_INSTR_OFFSETS
	.align		4
        /*02fc*/ 	.byte	0x04, 0x1c
        /*02fe*/ 	.short	(.L_30 - .L_29)


	//   ....[0]....
.L_29:
        /*0300*/ 	.word	0x000013c0


	//   ....[1]....
        /*0304*/ 	.word	0x00001420


	//   ....[2]....
        /*0308*/ 	.word	0x000081c0


	//   ....[3]....
        /*030c*/ 	.word	0x000081f0


	//   ....[4]....
        /*0310*/ 	.word	0x000091e0


	//----- nvinfo : EIATTR_MAX_THREADS
	.align		4
.L_30:
        /*0314*/ 	.byte	0x04, 0x05
        /*0316*/ 	.short	(.L_32 - .L_31)
.L_31:
        /*0318*/ 	.word	0x00000180
        /*031c*/ 	.word	0x00000001
        /*0320*/ 	.word	0x00000001


	//----- nvinfo : EIATTR_CRS_STACK_SIZE
	.align		4
.L_32:
        /*0324*/ 	.byte	0x04, 0x1e
        /*0326*/ 	.short	(.L_34 - .L_33)
.L_33:
        /*0328*/ 	.word	0x00000000


	//----- nvinfo : EIATTR_CBANK_PARAM_SIZE
	.align		4
.L_34:
        /*032c*/ 	.byte	0x03, 0x19
        /*032e*/ 	.short	0x0470


	//----- nvinfo : EIATTR_PARAM_CBANK
	.align		4
        /*0330*/ 	.byte	0x04, 0x0a
        /*0332*/ 	.short	(.L_36 - .L_35)
	.align		4
.L_35:
        /*0334*/ 	.word	index@(.nv.constant0._ZN7cutlass13device_kernelINS_4gemm6kernel13GemmUniversalIN4cute5tupleIJiiiiEEENS1_10collective13CollectiveMmaINS1_37MainloopSm90TmaGmmaWarpSpecializedFP8ILi4ENS5_IJNS4_1CILi1EEENSA_ILi2EEESB_EEENS1_32KernelTmaWarpSpecializedPingpongEEENS5_IJNSA_ILi64EEENSA_ILi128EEENSA_ILi32EEEEEENS_12float_e5m2_tENS5_IJlSB_lEEESK_SL_NS4_8TiledMMAINS4_8MMA_AtomIJNS4_4SM904GMMA31MMA_64x128x32_F32E5M2E5M2_SS_TNILNSP_7ScaleInE1ELSR_1EEEEEENS4_6LayoutINS5_IJSB_SB_SB_EEENS5_IJNSA_ILi0EEESW_SW_EEEEENS5_IJNS4_10UnderscoreESZ_SZ_EEEEENS4_23SM90_TMA_LOAD_MULTICASTENS4_14ComposedLayoutINS4_7SwizzleILi1ELi4ELi3EEENS4_18smem_ptr_flag_bitsILi8EEENSU_INS5_IJNSA_ILi8EEESI_EEENS5_IJSI_SB_EEEEEEEvNS4_8identityENS4_13SM90_TMA_LOADES1C_vS1D_EENS_8epilogue10collective6detail29Sm90TmaWarpSpecializedAdapterINS1H_15DefaultEpilogueISK_SL_SL_NS1G_6thread17LinearCombinationISK_Li1EffLNS1L_9ScaleType4KindE0ELNS_15FloatRoundStyleE2ESK_EENS1_15EpilogueDefaultEEEEEvvEEEEvNT_6ParamsE)
        /*0338*/ 	.short	0x0210
        /*033a*/ 	.short	0x0470


	//----- nvinfo : EIATTR_SW_WAR
	.align		4
.L_36:
        /*033c*/ 	.byte	0x04, 0x36
        /*033e*/ 	.short	(.L_38 - .L_37)
.L_37:
        /*0340*/ 	.word	0x00000008
.L_38:


//--------------------- .nv.callgraph             --------------------------
	.section	.nv.callgraph,"",@"SHT_CUDA_CALLGRAPH"
	.align	4
	.sectionentsize	8
	.align		4
        /*0000*/ 	.word	0x00000000
	.align		4
        /*0004*/ 	.word	0xffffffff
	.align		4
        /*0008*/ 	.word	0x00000000
	.align		4
        /*000c*/ 	.word	0xfffffffe
	.align		4
        /*0010*/ 	.word	0x00000000
	.align		4
        /*0014*/ 	.word	0xfffffffd
	.align		4
        /*0018*/ 	.word	0x00000000
	.align		4
        /*001c*/ 	.word	0xfffffffc


//--------------------- .nv.constant4             --------------------------
	.section	.nv.constant4,"a",@progbits
	.align	8
	.align		8
.nv.constant4:
        /*0000*/ 	.dword	_ZN39_INTERNAL_83945ed4_4_k_cu_5cb5072f_45164cuda3std3__45__cpo5beginE
	.align		8
        /*0008*/ 	.dword	_ZN39_INTERNAL_83945ed4_4_k_cu_5cb5072f_45164cuda3std3__45__cpo3endE
	.align		8
        /*0010*/ 	.dword	_ZN39_INTERNAL_83945ed4_4_k_cu_5cb5072f_45164cuda3std3__45__cpo6cbeginE
	.align		8
        /*0018*/ 	.dword	_ZN39_INTERNAL_83945ed4_4_k_cu_5cb5072f_45164cuda3std3__45__cpo4cendE
	.align		8
        /*0020*/ 	.dword	_ZN39_INTERNAL_83945ed4_4_k_cu_5cb5072f_45164cuda3std3__441_GLOBAL__N__83945ed4_4_k_cu_5cb5072f_45166ignoreE
	.align		8
        /*0028*/ 	.dword	_ZN39_INTERNAL_83945ed4_4_k_cu_5cb5072f_45164cuda3std3__419piecewise_constructE
	.align		8
        /*0030*/ 	.dword	_ZN39_INTERNAL_83945ed4_4_k_cu_5cb5072f_45164cuda3std3__48in_placeE
	.align		8
        /*0038*/ 	.dword	_ZN39_INTERNAL_83945ed4_4_k_cu_5cb5072f_45164cuda3std6ranges3__45__cpo4swapE
	.align		8
        /*0040*/ 	.dword	_ZN39_INTERNAL_83945ed4_4_k_cu_5cb5072f_45164cuda3std6ranges3__45__cpo9iter_moveE
	.align		8
        /*0048*/ 	.dword	_ZN39_INTERNAL_83945ed4_4_k_cu_5cb5072f_45164cute7productE
	.align		8
        /*0050*/ 	.dword	_ZN39_INTERNAL_83945ed4_4_k_cu_5cb5072f_45164cute1_E


//--------------------- .text._ZN7cutlass13device_kernelINS_4gemm6kernel13GemmUniversalIN4cute5tupleIJiiiiEEENS1_10collective13CollectiveMmaINS1_37MainloopSm90TmaGmmaWarpSpecializedFP8ILi4ENS5_IJNS4_1CILi1EEENSA_ILi2EEESB_EEENS1_32KernelTmaWarpSpecializedPingpongEEENS5_IJNSA_ILi64EEENSA_ILi128EEENSA_ILi32EEEEEENS_12float_e5m2_tENS5_IJlSB_lEEESK_SL_NS4_8TiledMMAINS4_8MMA_AtomIJNS4_4SM904GMMA31MMA_64x128x32_F32E5M2E5M2_SS_TNILNSP_7ScaleInE1ELSR_1EEEEEENS4_6LayoutINS5_IJSB_SB_SB_EEENS5_IJNSA_ILi0EEESW_SW_EEEEENS5_IJNS4_10UnderscoreESZ_SZ_EEEEENS4_23SM90_TMA_LOAD_MULTICASTENS4_14ComposedLayoutINS4_7SwizzleILi1ELi4ELi3EEENS4_18smem_ptr_flag_bitsILi8EEENSU_INS5_IJNSA_ILi8EEESI_EEENS5_IJSI_SB_EEEEEEEvNS4_8identityENS4_13SM90_TMA_LOADES1C_vS1D_EENS_8epilogue10collective6detail29Sm90TmaWarpSpecializedAdapterINS1H_15DefaultEpilogueISK_SL_SL_NS1G_6thread17LinearCombinationISK_Li1EffLNS1L_9ScaleType4KindE0ELNS_15FloatRoundStyleE2ESK_EENS1_15EpilogueDefaultEEEEEvvEEEEvNT_6ParamsE --------------------------
	.section	.text._ZN7cutlass13device_kernelINS_4gemm6kernel13GemmUniversalIN4cute5tupleIJiiiiEEENS1_10collective13CollectiveMmaINS1_37MainloopSm90TmaGmmaWarpSpecializedFP8ILi4ENS5_IJNS4_1CILi1EEENSA_ILi2EEESB_EEENS1_32KernelTmaWarpSpecializedPingpongEEENS5_IJNSA_ILi64EEENSA_ILi128EEENSA_ILi32EEEEEENS_12float_e5m2_tENS5_IJlSB_lEEESK_SL_NS4_8TiledMMAINS4_8MMA_AtomIJNS4_4SM904GMMA31MMA_64x128x32_F32E5M2E5M2_SS_TNILNSP_7ScaleInE1ELSR_1EEEEEENS4_6LayoutINS5_IJSB_SB_SB_EEENS5_IJNSA_ILi0EEESW_SW_EEEEENS5_IJNS4_10UnderscoreESZ_SZ_EEEEENS4_23SM90_TMA_LOAD_MULTICASTENS4_14ComposedLayoutINS4_7SwizzleILi1ELi4ELi3EEENS4_18smem_ptr_flag_bitsILi8EEENSU_INS5_IJNSA_ILi8EEESI_EEENS5_IJSI_SB_EEEEEEEvNS4_8identityENS4_13SM90_TMA_LOADES1C_vS1D_EENS_8epilogue10collective6detail29Sm90TmaWarpSpecializedAdapterINS1H_15DefaultEpilogueISK_SL_SL_NS1G_6thread17LinearCombinationISK_Li1EffLNS1L_9ScaleType4KindE0ELNS_15FloatRoundStyleE2ESK_EENS1_15EpilogueDefaultEEEEEvvEEEEvNT_6ParamsE,"ax",@progbits
	.align	128
.text._ZN7cutlass13device_kernelINS_4gemm6kernel13GemmUniversalIN4cute5tupleIJiiiiEEENS1_10collective13CollectiveMmaINS1_37MainloopSm90TmaGmmaWarpSpecializedFP8ILi4ENS5_IJNS4_1CILi1EEENSA_ILi2EEESB_EEENS1_32KernelTmaWarpSpecializedPingpongEEENS5_IJNSA_ILi64EEENSA_ILi128EEENSA_ILi32EEEEEENS_12float_e5m2_tENS5_IJlSB_lEEESK_SL_NS4_8TiledMMAINS4_8MMA_AtomIJNS4_4SM904GMMA31MMA_64x128x32_F32E5M2E5M2_SS_TNILNSP_7ScaleInE1ELSR_1EEEEEENS4_6LayoutINS5_IJSB_SB_SB_EEENS5_IJNSA_ILi0EEESW_SW_EEEEENS5_IJNS4_10UnderscoreESZ_SZ_EEEEENS4_23SM90_TMA_LOAD_MULTICASTENS4_14ComposedLayoutINS4_7SwizzleILi1ELi4ELi3EEENS4_18smem_ptr_flag_bitsILi8EEENSU_INS5_IJNSA_ILi8EEESI_EEENS5_IJSI_SB_EEEEEEEvNS4_8identityENS4_13SM90_TMA_LOADES1C_vS1D_EENS_8epilogue10collective6detail29Sm90TmaWarpSpecializedAdapterINS1H_15DefaultEpilogueISK_SL_SL_NS1G_6thread17LinearCombinationISK_Li1EffLNS1L_9ScaleType4KindE0ELNS_15FloatRoundStyleE2ESK_EENS1_15EpilogueDefaultEEEEEvvEEEEvNT_6ParamsE:
        .type           _ZN7cutlass13device_kernelINS_4gemm6kernel13GemmUniversalIN4cute5tupleIJiiiiEEENS1_10collective13CollectiveMmaINS1_37MainloopSm90TmaGmmaWarpSpecializedFP8ILi4ENS5_IJNS4_1CILi1EEENSA_ILi2EEESB_EEENS1_32KernelTmaWarpSpecializedPingpongEEENS5_IJNSA_ILi64EEENSA_ILi128EEENSA_ILi32EEEEEENS_12float_e5m2_tENS5_IJlSB_lEEESK_SL_NS4_8TiledMMAINS4_8MMA_AtomIJNS4_4SM904GMMA31MMA_64x128x32_F32E5M2E5M2_SS_TNILNSP_7ScaleInE1ELSR_1EEEEEENS4_6LayoutINS5_IJSB_SB_SB_EEENS5_IJNSA_ILi0EEESW_SW_EEEEENS5_IJNS4_10UnderscoreESZ_SZ_EEEEENS4_23SM90_TMA_LOAD_MULTICASTENS4_14ComposedLayoutINS4_7SwizzleILi1ELi4ELi3EEENS4_18smem_ptr_flag_bitsILi8EEENSU_INS5_IJNSA_ILi8EEESI_EEENS5_IJSI_SB_EEEEEEEvNS4_8identityENS4_13SM90_TMA_LOADES1C_vS1D_EENS_8epilogue10collective6detail29Sm90TmaWarpSpecializedAdapterINS1H_15DefaultEpilogueISK_SL_SL_NS1G_6thread17LinearCombinationISK_Li1EffLNS1L_9ScaleType4KindE0ELNS_15FloatRoundStyleE2ESK_EENS1_15EpilogueDefaultEEEEEvvEEEEvNT_6ParamsE,@function
        .size           _ZN7cutlass13device_kernelINS_4gemm6kernel13GemmUniversalIN4cute5tupleIJiiiiEEENS1_10collective13CollectiveMmaINS1_37MainloopSm90TmaGmmaWarpSpecializedFP8ILi4ENS5_IJNS4_1CILi1EEENSA_ILi2EEESB_EEENS1_32KernelTmaWarpSpecializedPingpongEEENS5_IJNSA_ILi64EEENSA_ILi128EEENSA_ILi32EEEEEENS_12float_e5m2_tENS5_IJlSB_lEEESK_SL_NS4_8TiledMMAINS4_8MMA_AtomIJNS4_4SM904GMMA31MMA_64x128x32_F32E5M2E5M2_SS_TNILNSP_7ScaleInE1ELSR_1EEEEEENS4_6LayoutINS5_IJSB_SB_SB_EEENS5_IJNSA_ILi0EEESW_SW_EEEEENS5_IJNS4_10UnderscoreESZ_SZ_EEEEENS4_23SM90_TMA_LOAD_MULTICASTENS4_14ComposedLayoutINS4_7SwizzleILi1ELi4ELi3EEENS4_18smem_ptr_flag_bitsILi8EEENSU_INS5_IJNSA_ILi8EEESI_EEENS5_IJSI_SB_EEEEEEEvNS4_8identityENS4_13SM90_TMA_LOADES1C_vS1D_EENS_8epilogue10collective6detail29Sm90TmaWarpSpecializedAdapterINS1H_15DefaultEpilogueISK_SL_SL_NS1G_6thread17LinearCombinationISK_Li1EffLNS1L_9ScaleType4KindE0ELNS_15FloatRoundStyleE2ESK_EENS1_15EpilogueDefaultEEEEEvvEEEEvNT_6ParamsE,(.L_x_207 - _ZN7cutlass13device_kernelINS_4gemm6kernel13GemmUniversalIN4cute5tupleIJiiiiEEENS1_10collective13CollectiveMmaINS1_37MainloopSm90TmaGmmaWarpSpecializedFP8ILi4ENS5_IJNS4_1CILi1EEENSA_ILi2EEESB_EEENS1_32KernelTmaWarpSpecializedPingpongEEENS5_IJNSA_ILi64EEENSA_ILi128EEENSA_ILi32EEEEEENS_12float_e5m2_tENS5_IJlSB_lEEESK_SL_NS4_8TiledMMAINS4_8MMA_AtomIJNS4_4SM904GMMA31MMA_64x128x32_F32E5M2E5M2_SS_TNILNSP_7ScaleInE1ELSR_1EEEEEENS4_6LayoutINS5_IJSB_SB_SB_EEENS5_IJNSA_ILi0EEESW_SW_EEEEENS5_IJNS4_10UnderscoreESZ_SZ_EEEEENS4_23SM90_TMA_LOAD_MULTICASTENS4_14ComposedLayoutINS4_7SwizzleILi1ELi4ELi3EEENS4_18smem_ptr_flag_bitsILi8EEENSU_INS5_IJNSA_ILi8EEESI_EEENS5_IJSI_SB_EEEEEEEvNS4_8identityENS4_13SM90_TMA_LOADES1C_vS1D_EENS_8epilogue10collective6detail29Sm90TmaWarpSpecializedAdapterINS1H_15DefaultEpilogueISK_SL_SL_NS1G_6thread17LinearCombinationISK_Li1EffLNS1L_9ScaleType4KindE0ELNS_15FloatRoundStyleE2ESK_EENS1_15EpilogueDefaultEEEEEvvEEEEvNT_6ParamsE)
        .other          _ZN7cutlass13device_kernelINS_4gemm6kernel13GemmUniversalIN4cute5tupleIJiiiiEEENS1_10collective13CollectiveMmaINS1_37MainloopSm90TmaGmmaWarpSpecializedFP8ILi4ENS5_IJNS4_1CILi1EEENSA_ILi2EEESB_EEENS1_32KernelTmaWarpSpecializedPingpongEEENS5_IJNSA_ILi64EEENSA_ILi128EEENSA_ILi32EEEEEENS_12float_e5m2_tENS5_IJlSB_lEEESK_SL_NS4_8TiledMMAINS4_8MMA_AtomIJNS4_4SM904GMMA31MMA_64x128x32_F32E5M2E5M2_SS_TNILNSP_7ScaleInE1ELSR_1EEEEEENS4_6LayoutINS5_IJSB_SB_SB_EEENS5_IJNSA_ILi0EEESW_SW_EEEEENS5_IJNS4_10UnderscoreESZ_SZ_EEEEENS4_23SM90_TMA_LOAD_MULTICASTENS4_14ComposedLayoutINS4_7SwizzleILi1ELi4ELi3EEENS4_18smem_ptr_flag_bitsILi8EEENSU_INS5_IJNSA_ILi8EEESI_EEENS5_IJSI_SB_EEEEEEEvNS4_8identityENS4_13SM90_TMA_LOADES1C_vS1D_EENS_8epilogue10collective6detail29Sm90TmaWarpSpecializedAdapterINS1H_15DefaultEpilogueISK_SL_SL_NS1G_6thread17LinearCombinationISK_Li1EffLNS1L_9ScaleType4KindE0ELNS_15FloatRoundStyleE2ESK_EENS1_15EpilogueDefaultEEEEEvvEEEEvNT_6ParamsE,@"STO_CUDA_ENTRY STV_DEFAULT"
_ZN7cutlass13device_kernelINS_4gemm6kernel13GemmUniversalIN4cute5tupleIJiiiiEEENS1_10collective13CollectiveMmaINS1_37MainloopSm90TmaGmmaWarpSpecializedFP8ILi4ENS5_IJNS4_1CILi1EEENSA_ILi2EEESB_EEENS1_32KernelTmaWarpSpecializedPingpongEEENS5_IJNSA_ILi64EEENSA_ILi128EEENSA_ILi32EEEEEENS_12float_e5m2_tENS5_IJlSB_lEEESK_SL_NS4_8TiledMMAINS4_8MMA_AtomIJNS4_4SM904GMMA31MMA_64x128x32_F32E5M2E5M2_SS_TNILNSP_7ScaleInE1ELSR_1EEEEEENS4_6LayoutINS5_IJSB_SB_SB_EEENS5_IJNSA_ILi0EEESW_SW_EEEEENS5_IJNS4_10UnderscoreESZ_SZ_EEEEENS4_23SM90_TMA_LOAD_MULTICASTENS4_14ComposedLayoutINS4_7SwizzleILi1ELi4ELi3EEENS4_18smem_ptr_flag_bitsILi8EEENSU_INS5_IJNSA_ILi8EEESI_EEENS5_IJSI_SB_EEEEEEEvNS4_8identityENS4_13SM90_TMA_LOADES1C_vS1D_EENS_8epilogue10collective6detail29Sm90TmaWarpSpecializedAdapterINS1H_15DefaultEpilogueISK_SL_SL_NS1G_6thread17LinearCombinationISK_Li1EffLNS1L_9ScaleType4KindE0ELNS_15FloatRoundStyleE2ESK_EENS1_15EpilogueDefaultEEEEEvvEEEEvNT_6ParamsE:
[----:B------:R-:W-:Y:S01]  /*0000*/  LDC R1, c[0x0][0x28] ;  /* 0x00000a00ff017b82 */ /* 0x000fe20000000800 */
[----:B------:R-:W0:Y:S01]  /*0010*/  S2R R8, SR_TID.X ;  /* 0x0000000000087919 */ /* 0x000e220000002100 */
[----:B------:R-:W-:Y:S01]  /*0020*/  ELECT P0, URZ, PT ;  /* 0x00000000003f782f */ /* 0x000fe20003800000 */
[----:B------:R-:W-:Y:S01]  /*0030*/  BSSY B0, `(.L_x_0) ;  /* 0x0000014000007945 */ /* 0x000fe20003800000 */
[----:B0-----:R-:W-:-:S05]  /*0040*/  SHF.R.U32.HI R0, RZ, 0x5, R8 ;  /* 0x00000005ff007819 */ /* 0x001fca0000011608 */
[----:B------:R-:W0:Y:S02]  /*0050*/  SHFL.IDX PT, R2, R0, RZ, 0x1f ;  /* 0x00001fff00027589 */ /* 0x000e2400000e0000 */
[----:B0-----:R-:W-:Y:S02]  /*0060*/  R2UR UR6, R2 ;  /* 0x00000000020672ca */ /* 0x001fe400000e0000 */
[----:B------:R-:W-:-:S05]  /*0070*/  SHF.R.U32.HI R2, RZ, 0x7, R8 ;  /* 0x00000007ff027819 */ /* 0x000fca0000011608 */
[----:B------:R0:W1:Y:S06]  /*0080*/  SHFL.IDX PT, R3, R2, RZ, 0x1f ;  /* 0x00001fff02037589 */ /* 0x00006c00000e0000 */
[----:B------:R-:W-:Y:S02]  /*0090*/  USHF.R.S32.HI UR4, URZ, 0x1f, UR6 ;  /* 0x0000001f3f047899 */ /* 0x000fe40008011406 */
[----:B------:R-:W-:Y:S02]  /*00a0*/  ISETP.NE.OR P0, PT, RZ, UR6, !P0 ;  /* 0x00000006ff007c0c */ /* 0x000fe4000c705670 */
[----:B------:R-:W-:-:S04]  /*00b0*/  ULEA.HI UR4, UR4, UR6, URZ, 0x2 ;  /* 0x0000000604047291 */ /* 0x000fc8000f8f103f */
[----:B------:R-:W-:-:S04]  /*00c0*/  ULOP3.LUT UR4, UR4, 0xfffffffc, URZ, 0xc0, !UPT ;  /* 0xfffffffc04047892 */ /* 0x000fc8000f8ec03f */
[----:B------:R-:W-:-:S03]  /*00d0*/  UIADD3 UR6, UR6, -UR4, URZ ;  /* 0x8000000406067290 */ /* 0x000fc6000fffe03f */
[----:B0-----:R-:W-:Y:S09]  /*00e0*/  @P0 BRA `(.L_x_1) ;  /* 0x0000000000200947 */ /* 0x001ff20003800000 */
[----:B------:R-:W-:Y:S02]  /*00f0*/  ULDC.64 UR4, c[0x0][0x198] ;  /* 0x0000660000047ab9 */ /* 0x000fe40000000a00 */
[----:B------:R-:W-:Y:S02]  /*0100*/  UIADD3 UR8, UP0, UR4, 0xf0, URZ ;  /* 0x000000f004087890 */ /* 0x000fe4000ff1e03f */
[----:B------:R-:W-:Y:S02]  /*0110*/  UIADD3 UR4, UP1, UR4, 0x1f0, URZ ;  /* 0x000001f004047890 */ /* 0x000fe4000ff3e03f */
[----:B------:R-:W-:Y:S02]  /*0120*/  UIADD3.X UR9, URZ, UR5, URZ, UP0, !UPT ;  /* 0x000000053f097290 */ /* 0x000fe400087fe43f */
[----:B------:R-:W-:-:S07]  /*0130*/  UIADD3.X UR5, URZ, UR5, URZ, UP1, !UPT ;  /* 0x000000053f057290 */ /* 0x000fce0008ffe43f */
[----:B------:R0:W-:Y:S02]  /*0140*/  UTMACCTL.PF [UR8] ;  /* 0x00000000080079b9 */ /* 0x0001e40008040000 */
[----:B------:R0:W-:Y:S02]  /*0150*/  UTMACCTL.PF [UR4] ;  /* 0x00000000040079b9 */ /* 0x0001e40008040000 */
[----:B0-----:R-:W-:Y:S01]  /*0160*/  NOP ;  /* 0x0000000000007918 */ /* 0x001fe20000000000 */
.L_x_1:
[----:B------:R-:W-:Y:S05]  /*0170*/  BSYNC B0 ;  /* 0x0000000000007941 */ /* 0x000fea0003800000 */
.L_x_0:
[----:B------:R-:W0:Y:S01]  /*0180*/  SHFL.IDX PT, R4, R0, RZ, 0x1f ;  /* 0x00001fff00047589 */ /* 0x000e2200000e0000 */
[----:B-1----:R-:W-:Y:S01]  /*0190*/  R2UR UR24, R3 ;  /* 0x00000000031872ca */ /* 0x002fe200000e0000 */
[----:B------:R-:W-:Y:S01]  /*01a0*/  UISETP.NE.AND UP0, UPT, UR6, 0x3, UPT ;  /* 0x000000030600788c */ /* 0x000fe2000bf05270 */
[----:B------:R-:W-:-:S03]  /*01b0*/  SHF.R.S32.HI R3, RZ, 0x1f, R8 ;  /* 0x0000001fff037819 */ /* 0x000fc60000011408 */
[----:B------:R-:W-:Y:S01]  /*01c0*/  UISETP.EQ.OR UP0, UPT, UR6, URZ, !UP0 ;  /* 0x0000003f0600728c */ /* 0x000fe2000c702670 */
[----:B------:R-:W-:-:S07]  /*01d0*/  LEA.HI R3, R3, R8, RZ, 0x7 ;  /* 0x0000000803037211 */ /* 0x000fce00078f38ff */
[----:B------:R-:W-:Y:S02]  /*01e0*/  UIADD3 UR18, UR24, -0x1, URZ ;  /* 0xffffffff18127890 */ /* 0x000fe4000fffe03f */
[----:B------:R-:W-:Y:S02]  /*01f0*/  UISETP.EQ.AND UP0, UPT, UR24, URZ, UP0 ;  /* 0x0000003f1800728c */ /* 0x000fe40008702270 */
[----:B------:R-:W-:Y:S02]  /*0200*/  UISETP.GE.U32.AND UP1, UPT, UR18, 0x2, UPT ;  /* 0x000000021200788c */ /* 0x000fe4000bf26070 */
[----:B------:R-:W-:Y:S01]  /*0210*/  USEL UR7, URZ, 0x1, !UP0 ;  /* 0x000000013f077887 */ /* 0x000fe2000c000000 */
[----:B0-----:R-:W-:-:S03]  /*0220*/  ISETP.NE.AND P0, PT, R4, RZ, PT ;  /* 0x000000ff0400720c */ /* 0x001fc60003f05270 */
[----:B------:R-:W-:-:S10]  /*0230*/  USEL UR7, UR7, 0x2, UP1 ;  /* 0x0000000207077887 */ /* 0x000fd40008800000 */
[----:B------:R-:W-:Y:S05]  /*0240*/  @P0 BRA `(.L_x_2) ;  /* 0x0000000000580947 */ /* 0x000fea0003800000 */
[----:B------:R-:W0:Y:S01]  /*0250*/  S2UR UR10, SR_CgaCtaId ;  /* 0x00000000000a79c3 */ /* 0x000e220000008800 */
[----:B------:R-:W-:Y:S01]  /*0260*/  UMOV UR4, 0x400 ;  /* 0x0000040000047882 */ /* 0x000fe20000000000 */
[----:B------:R-:W-:Y:S01]  /*0270*/  UMOV UR5, 0x1 ;  /* 0x0000000100057882 */ /* 0x000fe20000000000 */
[----:B------:R-:W-:Y:S01]  /*0280*/  UMOV UR8, 0x2 ;  /* 0x0000000200087882 */ /* 0x000fe20000000000 */
[----:B------:R-:W-:Y:S01]  /*0290*/  ELECT P0, URZ, PT ;  /* 0x00000000003f782f */ /* 0x000fe20003800000 */
[----:B------:R-:W-:-:S04]  /*02a0*/  UIADD3 UR8, -UR8, 0x100000, URZ ;  /* 0x0010000008087890 */ /* 0x000fc8000fffe13f */
[----:B------:R-:W-:Y:S02]  /*02b0*/  USHF.L.U32 UR9, UR8, 0xb, URZ ;  /* 0x0000000b08097899 */ /* 0x000fe4000800063f */
[----:B------:R-:W-:Y:S02]  /*02c0*/  USHF.L.U32 UR8, UR8, 0x1, URZ ;  /* 0x0000000108087899 */ /* 0x000fe4000800063f */
[----:B0-----:R-:W-:Y:S02]  /*02d0*/  ULEA UR10, UR10, UR4, 0x18 ;  /* 0x000000040a0a7291 */ /* 0x001fe4000f8ec03f */
[----:B------:R-:W-:-:S04]  /*02e0*/  UIADD3 UR4, -UR5, 0x100000, URZ ;  /* 0x0010000005047890 */ /* 0x000fc8000fffe13f */
[----:B------:R-:W-:Y:S02]  /*02f0*/  USHF.L.U32 UR5, UR4, 0xb, URZ ;  /* 0x0000000b04057899 */ /* 0x000fe4000800063f */
[----:B------:R-:W-:Y:S01]  /*0300*/  USHF.L.U32 UR4, UR4, 0x1, URZ ;  /* 0x0000000104047899 */ /* 0x000fe2000800063f */
[----:B------:R-:W0:Y:S11]  /*0310*/  FENCE.VIEW.ASYNC.S ;  /* 0x00000000000073c6 */ /* 0x000e360000000000 */
[----:B0-----:R0:W1:Y:S01]  /*0320*/  SYNCS.EXCH.64 URZ, [UR10], UR4 ;  /* 0x000000040a3f75b2 */ /* 0x0010620008000100 */
[----:B------:R0:W2:Y:S01]  /*0330*/  SYNCS.EXCH.64 URZ, [UR10+0x20], UR8 ;  /* 0x000020080a3f75b2 */ /* 0x0000a20008000100 */
[----:B------:R0:W3:Y:S01]  /*0340*/  SYNCS.EXCH.64 URZ, [UR10+0x8], UR4 ;  /* 0x000008040a3f75b2 */ /* 0x0000e20008000100 */
[----:B------:R0:W4:Y:S01]  /*0350*/  SYNCS.EXCH.64 URZ, [UR10+0x28], UR8 ;  /* 0x000028080a3f75b2 */ /* 0x0001220008000100 */
[----:B------:R0:W0:Y:S01]  /*0360*/  SYNCS.EXCH.64 URZ, [UR10+0x10], UR4 ;  /* 0x000010040a3f75b2 */ /* 0x0000220008000100 */
[----:B------:R0:W0:Y:S01]  /*0370*/  SYNCS.EXCH.64 URZ, [UR10+0x30], UR8 ;  /* 0x000030080a3f75b2 */ /* 0x0000220008000100 */
[----:B------:R0:W0:Y:S01]  /*0380*/  SYNCS.EXCH.64 URZ, [UR10+0x18], UR4 ;  /* 0x000018040a3f75b2 */ /* 0x0000220008000100 */
[----:B------:R0:W0:Y:S01]  /*0390*/  SYNCS.EXCH.64 URZ, [UR10+0x38], UR8 ;  /* 0x000038080a3f75b2 */ /* 0x0000220008000100 */
[----:B------:R-:W-:Y:S01]  /*03a0*/  NOP ;  /* 0x0000000000007918 */ /* 0x000fe20000000000 */
.L_x_2:
[----:B------:R-:W5:Y:S01]  /*03b0*/  SHFL.IDX PT, R10, R0, RZ, 0x1f ;  /* 0x00001fff000a7589 */ /* 0x000f6200000e0000 */
[----:B------:R-:W-:Y:S01]  /*03c0*/  LOP3.LUT R3, R3, 0xffffff80, RZ, 0xc0, !PT ;  /* 0xffffff8003037812 */ /* 0x000fe200078ec0ff */
[----:B------:R-:W1:Y:S01]  /*03d0*/  S2UR UR11, SR_CTAID.X ;  /* 0x00000000000b79c3 */ /* 0x000e620000002500 */
[----:B------:R-:W-:Y:S01]  /*03e0*/  ELECT P0, URZ, PT ;  /* 0x00000000003f782f */ /* 0x000fe20003800000 */
[----:B------:R1:W2:Y:S01]  /*03f0*/  SHFL.IDX PT, R7, R0, RZ, 0x1f ;  /* 0x00001fff00077589 */ /* 0x0002a200000e0000 */
[----:B------:R-:W-:Y:S01]  /*0400*/  ELECT P1, URZ, PT ;  /* 0x00000000003f782f */ /* 0x000fe20003820000 */
[----:B------:R-:W-:Y:S01]  /*0410*/  IMAD.IADD R9, R8, 0x1, -R3 ;  /* 0x0000000108097824 */ /* 0x000fe200078e0a03 */
[----:B0-----:R-:W-:Y:S01]  /*0420*/  ULDC UR4, c[0x0][0x150] ;  /* 0x0000540000047ab9 */ /* 0x001fe20000000800 */
[----:B------:R-:W-:Y:S01]  /*0430*/  UMOV UR20, 0x80 ;  /* 0x0000008000147882 */ /* 0x000fe20000000000 */
[----:B------:R-:W-:Y:S01]  /*0440*/  NOP ;  /* 0x0000000000007918 */ /* 0x000fe20000000000 */
[----:B------:R-:W0:Y:S01]  /*0450*/  S2UR UR9, SR_CTAID.Y ;  /* 0x00000000000979c3 */ /* 0x000e220000002600 */
[----:B------:R-:W-:Y:S01]  /*0460*/  SHF.R.S32.HI R12, RZ, 0x1f, R9 ;  /* 0x0000001fff0c7819 */ /* 0x000fe20000011409 */
[----:B------:R-:W-:Y:S01]  /*0470*/  NOP ;  /* 0x0000000000007918 */ /* 0x000fe20000000000 */
[----:B------:R-:W-:Y:S01]  /*0480*/  ULDC UR19, c[0x0][0x148] ;  /* 0x0000520000137ab9 */ /* 0x000fe20000000800 */
[----:B------:R-:W-:Y:S01]  /*0490*/  ULDC UR14, c[0x0][0x144] ;  /* 0x00005100000e7ab9 */ /* 0x000fe20000000800 */
[----:B------:R-:W-:Y:S01]  /*04a0*/  LEA.HI R3, R12, R9, RZ, 0x3 ;  /* 0x000000090c037211 */ /* 0x000fe200078f18ff */
[----:B------:R0:W3:Y:S01]  /*04b0*/  SHFL.IDX PT, R14, R2, RZ, 0x1f ;  /* 0x00001fff020e7589 */ /* 0x0000e200000e0000 */
[----:B------:R-:W-:-:S02]  /*04c0*/  ISETP.NE.AND P3, PT, RZ, UR24, PT ;  /* 0x00000018ff007c0c */ /* 0x000fc4000bf65270 */
[--C-:B------:R-:W-:Y:S02]  /*04d0*/  SHF.R.S32.HI R5, RZ, 0x3, R3.reuse ;  /* 0x00000003ff057819 */ /* 0x100fe40000011403 */
[----:B------:R-:W-:Y:S02]  /*04e0*/  SHF.R.S32.HI R6, RZ, 0x1f, R3 ;  /* 0x0000001fff067819 */ /* 0x000fe40000011403 */
[----:B------:R-:W-:Y:S02]  /*04f0*/  SHF.R.S32.HI R3, RZ, 0x1f, R4 ;  /* 0x0000001fff037819 */ /* 0x000fe40000011404 */
[----:B-----5:R-:W-:Y:S02]  /*0500*/  ISETP.NE.OR P0, PT, R10, RZ, !P0 ;  /* 0x000000ff0a00720c */ /* 0x020fe40004705670 */
[----:B------:R-:W-:Y:S02]  /*0510*/  LEA.HI R3, R3, R4, RZ, 0x2 ;  /* 0x0000000403037211 */ /* 0x000fe400078f10ff */
[----:B-1----:R-:W-:-:S02]  /*0520*/  I2FP.F32.U32 R0, UR11 ;  /* 0x0000000b00007c45 */ /* 0x002fc40008201000 */
[----:B------:R-:W-:Y:S02]  /*0530*/  LOP3.LUT R3, R3, 0x3ffffffc, RZ, 0xc0, !PT ;  /* 0x3ffffffc03037812 */ /* 0x000fe400078ec0ff */
[----:B--2---:R-:W-:Y:S01]  /*0540*/  ISETP.NE.OR P1, PT, R7, RZ, !P1 ;  /* 0x000000ff0700720c */ /* 0x004fe20004f25670 */
[----:B------:R-:W-:Y:S01]  /*0550*/  FMUL R0, R0, UR4 ;  /* 0x0000000400007c20 */ /* 0x000fe20008400000 */
[----:B------:R-:W-:Y:S01]  /*0560*/  ULDC UR4, c[0x0][0x154] ;  /* 0x0000550000047ab9 */ /* 0x000fe20000000800 */
[----:B------:R-:W-:Y:S01]  /*0570*/  IMAD.IADD R3, R4, 0x1, -R3 ;  /* 0x0000000104037824 */ /* 0x000fe200078e0a03 */
[----:B0-----:R-:W-:Y:S01]  /*0580*/  I2FP.F32.U32 R4, UR9 ;  /* 0x0000000900047c45 */ /* 0x001fe20008201000 */
[----:B------:R-:W-:Y:S01]  /*0590*/  VOTEU.ALL UP2, P0 ;  /* 0x00000000003f7886 */ /* 0x000fe20000040000 */
[----:B------:R-:W-:Y:S01]  /*05a0*/  LEA.HI R6, R6, R5, RZ, 0x2 ;  /* 0x0000000506067211 */ /* 0x000fe200078f10ff */
[----:B------:R-:W0:Y:S01]  /*05b0*/  F2I.U32.TRUNC.NTZ R0, R0 ;  /* 0x0000000000007305 */ /* 0x000e22000020f000 */
[----:B------:R-:W-:Y:S01]  /*05c0*/  VOTEU.ALL UP0, P0 ;  /* 0x00000000003f7886 */ /* 0x000fe20000000000 */
[----:B------:R-:W-:Y:S01]  /*05d0*/  FMUL R4, R4, UR4 ;  /* 0x0000000404047c20 */ /* 0x000fe20008400000 */
[----:B------:R-:W1:Y:S01]  /*05e0*/  @!UP2 S2UR UR13, SR_CgaCtaId ;  /* 0x00000000000da9c3 */ /* 0x000e620000008800 */
[----:B------:R-:W-:Y:S01]  /*05f0*/  LOP3.LUT R6, R6, 0xfffffffc, RZ, 0xc0, !PT ;  /* 0xfffffffc06067812 */ /* 0x000fe200078ec0ff */
[----:B------:R-:W-:Y:S01]  /*0600*/  UMOV UR4, 0x20 ;  /* 0x0000002000047882 */ /* 0x000fe20000000000 */
[----:B------:R-:W-:Y:S01]  /*0610*/  VOTEU.ALL UP3, P1 ;  /* 0x00000000003f7886 */ /* 0x000fe20000860000 */
[----:B------:R-:W-:Y:S01]  /*0620*/  @!UP2 UMOV UR12, 0x400 ;  /* 0x00000400000ca882 */ /* 0x000fe20000000000 */
[----:B------:R-:W2:Y:S01]  /*0630*/  F2I.U32.TRUNC.NTZ R4, R4 ;  /* 0x0000000400047305 */ /* 0x000ea2000020f000 */
[----:B------:R-:W-:-:S04]  /*0640*/  @!UP2 UIADD3 UR4, -UR4, 0x100000, URZ ;  /* 0x001000000404a890 */ /* 0x000fc8000fffe13f */
[----:B------:R-:W-:Y:S02]  /*0650*/  @!UP2 USHF.L.U32 UR5, UR4, 0xb, URZ ;  /* 0x0000000b0405a899 */ /* 0x000fe4000800063f */
[----:B------:R-:W-:Y:S01]  /*0660*/  @!UP2 USHF.L.U32 UR4, UR4, 0x1, URZ ;  /* 0x000000010404a899 */ /* 0x000fe2000800063f */
[----:B------:R-:W-:Y:S01]  /*0670*/  IMAD.IADD R6, R5, 0x1, -R6 ;  /* 0x0000000105067824 */ /* 0x000fe200078e0a06 */
[----:B------:R-:W5:Y:S01]  /*0680*/  @!UP3 S2UR UR17, SR_CgaCtaId ;  /* 0x000000000011b9c3 */ /* 0x000f620000008800 */
[----:B------:R-:W-:Y:S01]  /*0690*/  VOTEU.ALL UP1, P0 ;  /* 0x00000000003f7886 */ /* 0x000fe20000020000 */
[----:B------:R-:W-:Y:S01]  /*06a0*/  @!UP3 UMOV UR16, 0x400 ;  /* 0x000004000010b882 */ /* 0x000fe20000000000 */
[----:B------:R-:W-:Y:S01]  /*06b0*/  IMAD R6, R3, 0x4, R6 ;  /* 0x0000000403067824 */ /* 0x000fe200078e0206 */
[----:B0-----:R-:W-:Y:S01]  /*06c0*/  R2UR UR8, R0 ;  /* 0x00000000000872ca */ /* 0x001fe200000e0000 */
[----:B------:R-:W-:Y:S01]  /*06d0*/  VOTEU.ALL UP4, P1 ;  /* 0x00000000003f7886 */ /* 0x000fe20000880000 */
[----:B------:R-:W-:Y:S01]  /*06e0*/  VOTEU.ALL UP5, P1 ;  /* 0x00000000003f7886 */ /* 0x000fe200008a0000 */
[----:B------:R-:W-:Y:S01]  /*06f0*/  IMAD.SHL.U32 R3, R6, 0x4, RZ ;  /* 0x0000000406037824 */ /* 0x000fe200078e00ff */
[----:B------:R-:W0:Y:S01]  /*0700*/  LDC R0, c[0x0][0x140] ;  /* 0x00005000ff007b82 */ /* 0x000e220000000800 */
[----:B------:R-:W-:-:S02]  /*0710*/  LOP3.LUT P0, RZ, R9, 0x7, RZ, 0xc0, !PT ;  /* 0x0000000709ff7812 */ /* 0x000fc4000780c0ff */
[----:B--2---:R-:W-:Y:S02]  /*0720*/  R2UR UR10, R4 ;  /* 0x00000000040a72ca */ /* 0x004fe400000e0000 */
[----:B------:R-:W-:Y:S01]  /*0730*/  LOP3.LUT R6, R6, 0xc, R3, 0x78, !PT ;  /* 0x0000000c06067812 */ /* 0x000fe200078e7803 */
[----:B-1----:R-:W-:Y:S02]  /*0740*/  @!UP2 ULEA UR15, UR13, UR12, 0x18 ;  /* 0x0000000c0d0fa291 */ /* 0x002fe4000f8ec03f */
[----:B------:R-:W-:-:S04]  /*0750*/  @!UP3 UIADD3 UR12, -UR20, 0x100000, URZ ;  /* 0x00100000140cb890 */ /* 0x000fc8000fffe13f */
[----:B------:R-:W-:Y:S02]  /*0760*/  @!UP3 USHF.L.U32 UR13, UR12, 0xb, URZ ;  /* 0x0000000b0c0db899 */ /* 0x000fe4000800063f */
[----:B------:R-:W-:Y:S01]  /*0770*/  @!UP3 USHF.L.U32 UR12, UR12, 0x1, URZ ;  /* 0x000000010c0cb899 */ /* 0x000fe2000800063f */
[----:B------:R-:W-:Y:S01]  /*0780*/  ISETP.LT.U32.AND P0, PT, R6, 0x2, !P0 ;  /* 0x000000020600780c */ /* 0x000fe20004701070 */
[----:B------:R-:W-:Y:S01]  /*0790*/  UIADD3 UR8, -UR8, URZ, URZ ;  /* 0x0000003f08087290 */ /* 0x000fe2000fffe13f */
[----:B------:R-:W-:Y:S01]  /*07a0*/  VOTEU.ALL UP2, P1 ;  /* 0x00000000003f7886 */ /* 0x000fe20000840000 */
[----:B-----5:R-:W-:Y:S02]  /*07b0*/  @!UP3 ULEA UR16, UR17, UR16, 0x18 ;  /* 0x000000101110b291 */ /* 0x020fe4000f8ec03f */
[----:B------:R-:W-:Y:S01]  /*07c0*/  UIADD3 UR10, -UR10, URZ, URZ ;  /* 0x0000003f0a0a7290 */ /* 0x000fe2000fffe13f */
[----:B------:R-:W1:Y:S02]  /*07d0*/  FENCE.VIEW.ASYNC.S ;  /* 0x00000000000073c6 */ /* 0x000e640000000000 */
[----:B-1----:R-:W1:Y:S01]  /*07e0*/  @!UP0 SYNCS.EXCH.64 URZ, [UR15+0x70], UR4 ;  /* 0x000070040f3f85b2 */ /* 0x002e620008000100 */
[----:B------:R-:W-:Y:S01]  /*07f0*/  VOTEU.ALL UP3, P1 ;  /* 0x00000000003f7886 */ /* 0x000fe20000860000 */
[----:B------:R-:W-:Y:S01]  /*0800*/  UIMAD UR8, UR14, UR8, UR11 ;  /* 0x000000080e0872a4 */ /* 0x000fe2000f8e020b */
[----:B0-----:R-:W-:Y:S01]  /*0810*/  ISETP.EQ.U32.AND P2, PT, R0, 0x1, PT ;  /* 0x000000010000780c */ /* 0x001fe20003f42070 */
[----:B------:R0:W2:Y:S01]  /*0820*/  @!UP1 SYNCS.EXCH.64 URZ, [UR15+0x78], UR4 ;  /* 0x000078040f3f95b2 */ /* 0x0000a20008000100 */
[----:B------:R-:W-:Y:S01]  /*0830*/  NOP ;  /* 0x0000000000007918 */ /* 0x000fe20000000000 */
[----:B0-----:R-:W-:Y:S01]  /*0840*/  UIMAD UR4, UR19, UR10, UR9 ;  /* 0x0000000a130472a4 */ /* 0x001fe2000f8e0209 */
[----:B------:R0:W0:Y:S05]  /*0850*/  @!UP2 SYNCS.EXCH.64 URZ, [UR16+0x50], UR12 ;  /* 0x0000500c103fa5b2 */ /* 0x00002a0008000100 */
[----:B------:R-:W-:-:S04]  /*0860*/  ISETP.NE.AND P1, PT, R6, UR4, PT ;  /* 0x0000000406007c0c */ /* 0x000fc8000bf25270 */
[----:B------:R-:W-:-:S04]  /*0870*/  ISETP.EQ.OR P1, PT, RZ, UR8, !P1 ;  /* 0x00000008ff007c0c */ /* 0x000fc8000cf22670 */
[----:B------:R-:W-:Y:S01]  /*0880*/  PLOP3.LUT P0, PT, P0, P1, PT, 0x80, 0x0 ;  /* 0x000000000000781c */ /* 0x000fe20000703070 */
[----:B------:R0:W0:Y:S01]  /*0890*/  @!UP3 SYNCS.EXCH.64 URZ, [UR16+0x58], UR12 ;  /* 0x0000580c103fb5b2 */ /* 0x0000220008000100 */
[----:B------:R0:W0:Y:S01]  /*08a0*/  @!UP4 SYNCS.EXCH.64 URZ, [UR16+0x60], UR12 ;  /* 0x0000600c103fc5b2 */ /* 0x0000220008000100 */
[----:B------:R0:W0:Y:S01]  /*08b0*/  @!UP5 SYNCS.EXCH.64 URZ, [UR16+0x68], UR12 ;  /* 0x0000680c103fd5b2 */ /* 0x0000220008000100 */
[----:B------:R-:W-:Y:S01]  /*08c0*/  NOP ;  /* 0x0000000000007918 */ /* 0x000fe20000000000 */
[----:B-1-3--:R-:W-:Y:S08]  /*08d0*/  @!P2 BRA `(.L_x_3) ;  /* 0x000000000008a947 */ /* 0x00aff00003800000 */
[----:B0-2-4-:R-:W-:Y:S01]  /*08e0*/  UCGABAR_ARV ;  /* 0x00000000000079c7 */ /* 0x015fe20008000000 */
[----:B------:R-:W-:Y:S05]  /*08f0*/  BRA `(.L_x_4) ;  /* 0x0000000000047947 */ /* 0x000fea0003800000 */
.L_x_3:
[----:B0-2-4-:R-:W-:Y:S01]  /*0900*/  NOP ;  /* 0x0000000000007918 */ /* 0x015fe20000000000 */
.L_x_4:
[----:B------:R-:W-:Y:S01]  /*0910*/  ULDC.64 UR4, c[0x0][0x598] ;  /* 0x0001660000047ab9 */ /* 0x000fe20000000a00 */
[----:B------:R-:W-:Y:S01]  /*0920*/  ULDC.64 UR22, c[0x0][0x208] ;  /* 0x0000820000167ab9 */ /* 0x000fe20000000a00 */
[----:B------:R-:W-:-:S04]  /*0930*/  ISETP.NE.U32.AND P1, PT, RZ, UR4, PT ;  /* 0x00000004ff007c0c */ /* 0x000fc8000bf25070 */
[----:B------:R-:W-:-:S13]  /*0940*/  ISETP.NE.AND.EX P1, PT, RZ, UR5, PT, P1 ;  /* 0x00000005ff007c0c */ /* 0x000fda000bf25310 */
[----:B------:R-:W-:Y:S05]  /*0950*/  @!P1 BRA `(.L_x_5) ;  /* 0x00000000001c9947 */ /* 0x000fea0003800000 */
[----:B------:R-:W0:Y:S02]  /*0960*/  LDC.64 R2, c[0x0][0x598] ;  /* 0x00016600ff027b82 */ /* 0x000e240000000a00 */
[----:B0-----:R-:W2:Y:S02]  /*0970*/  LDG.E.64 R2, desc[UR22][R2.64] ;  /* 0x0000001602027981 */ /* 0x001ea4000c1e1b00 */
[----:B--2---:R-:W-:-:S04]  /*0980*/  ISETP.NE.U32.AND P1, PT, R2, RZ, PT ;  /* 0x000000ff0200720c */ /* 0x004fc80003f25070 */
[----:B------:R-:W-:-:S13]  /*0990*/  ISETP.NE.AND.EX P1, PT, R3, RZ, PT, P1 ;  /* 0x000000ff0300720c */ /* 0x000fda0003f25310 */
[----:B------:R-:W-:Y:S05]  /*09a0*/  @!P1 BRA `(.L_x_5) ;  /* 0x0000000000089947 */ /* 0x000fea0003800000 */
[----:B------:R0:W5:Y:S01]  /*09b0*/  LD.E R7, desc[UR22][R2.64] ;  /* 0x0000001602077980 */ /* 0x000162000c101900 */
[----:B------:R-:W-:Y:S05]  /*09c0*/  BRA `(.L_x_6) ;  /* 0x0000000000207947 */ /* 0x000fea0003800000 */
.L_x_5:
[----:B------:R-:W-:Y:S02]  /*09d0*/  ULDC.64 UR4, c[0x0][0x588] ;  /* 0x0001620000047ab9 */ /* 0x000fe40000000a00 */
[----:B------:R-:W-:-:S04]  /*09e0*/  ISETP.NE.U32.AND P1, PT, RZ, UR4, PT ;  /* 0x00000004ff007c0c */ /* 0x000fc8000bf25070 */
[----:B------:R-:W-:-:S13]  /*09f0*/  ISETP.NE.AND.EX P1, PT, RZ, UR5, PT, P1 ;  /* 0x00000005ff007c0c */ /* 0x000fda000bf25310 */
[----:B------:R-:W-:Y:S05]  /*0a00*/  @!P1 BRA `(.L_x_7) ;  /* 0x00000000000c9947 */ /* 0x000fea0003800000 */
[----:B------:R-:W0:Y:S02]  /*0a10*/  LDC.64 R2, c[0x0][0x588] ;  /* 0x00016200ff027b82 */ /* 0x000e240000000a00 */
[----:B0-----:R1:W5:Y:S01]  /*0a20*/  LDG.E R7, desc[UR22][R2.64] ;  /* 0x0000001602077981 */ /* 0x001362000c1e1900 */
[----:B------:R-:W-:Y:S05]  /*0a30*/  BRA `(.L_x_6) ;  /* 0x0000000000047947 */ /* 0x000fea0003800000 */
.L_x_7:
[----:B------:R-:W2:Y:S02]  /*0a40*/  LDC R7, c[0x0][0x580] ;  /* 0x00016000ff077b82 */ /* 0x000ea40000000800 */
.L_x_6:
[----:B------:R-:W-:Y:S02]  /*0a50*/  ULDC.64 UR4, c[0x0][0x5a0] ;  /* 0x0001680000047ab9 */ /* 0x000fe40000000a00 */
[----:B------:R-:W-:-:S04]  /*0a60*/  ISETP.NE.U32.AND P1, PT, RZ, UR4, PT ;  /* 0x00000004ff007c0c */ /* 0x000fc8000bf25070 */
[----:B------:R-:W-:-:S13]  /*0a70*/  ISETP.NE.AND.EX P1, PT, RZ, UR5, PT, P1 ;  /* 0x00000005ff007c0c */ /* 0x000fda000bf25310 */
[----:B------:R-:W-:Y:S05]  /*0a80*/  @!P1 BRA `(.L_x_8) ;  /* 0x00000000001c9947 */ /* 0x000fea0003800000 */
[----:B01----:R-:W0:Y:S02]  /*0a90*/  LDC.64 R2, c[0x0][0x5a0] ;  /* 0x00016800ff027b82 */ /* 0x003e240000000a00 */
[----:B0-----:R-:W3:Y:S02]  /*0aa0*/  LDG.E.64 R2, desc[UR22][R2.64] ;  /* 0x0000001602027981 */ /* 0x001ee4000c1e1b00 */
[----:B---3--:R-:W-:-:S04]  /*0ab0*/  ISETP.NE.U32.AND P1, PT, R2, RZ, PT ;  /* 0x000000ff0200720c */ /* 0x008fc80003f25070 */
[----:B------:R-:W-:-:S13]  /*0ac0*/  ISETP.NE.AND.EX P1, PT, R3, RZ, PT, P1 ;  /* 0x000000ff0300720c */ /* 0x000fda0003f25310 */
[----:B------:R-:W-:Y:S05]  /*0ad0*/  @!P1 BRA `(.L_x_8) ;  /* 0x0000000000089947 */ /* 0x000fea0003800000 */
[----:B------:R0:W5:Y:S01]  /*0ae0*/  LD.E R10, desc[UR22][R2.64] ;  /* 0x00000016020a7980 */ /* 0x000162000c101900 */
[----:B------:R-:W-:Y:S05]  /*0af0*/  BRA `(.L_x_9) ;  /* 0x0000000000207947 */ /* 0x000fea0003800000 */
.L_x_8:
[----:B------:R-:W-:Y:S02]  /*0b00*/  ULDC.64 UR4, c[0x0][0x590] ;  /* 0x0001640000047ab9 */ /* 0x000fe40000000a00 */
[----:B------:R-:W-:-:S04]  /*0b10*/  ISETP.NE.U32.AND P1, PT, RZ, UR4, PT ;  /* 0x00000004ff007c0c */ /* 0x000fc8000bf25070 */
[----:B------:R-:W-:-:S13]  /*0b20*/  ISETP.NE.AND.EX P1, PT, RZ, UR5, PT, P1 ;  /* 0x00000005ff007c0c */ /* 0x000fda000bf25310 */
[----:B------:R-:W-:Y:S05]  /*0b30*/  @!P1 BRA `(.L_x_10) ;  /* 0x00000000000c9947 */ /* 0x000fea0003800000 */
[----:B------:R-:W3:Y:S02]  /*0b40*/  LDC.64 R10, c[0x0][0x590] ;  /* 0x00016400ff0a7b82 */ /* 0x000ee40000000a00 */
[----:B---3--:R3:W5:Y:S01]  /*0b50*/  LDG.E R10, desc[UR22][R10.64] ;  /* 0x000000160a0a7981 */ /* 0x008762000c1e1900 */
[----:B------:R-:W-:Y:S05]  /*0b60*/  BRA `(.L_x_9) ;  /* 0x0000000000047947 */ /* 0x000fea0003800000 */
.L_x_10:
[----:B------:R-:W4:Y:S02]  /*0b70*/  LDC R10, c[0x0][0x584] ;  /* 0x00016100ff0a7b82 */ /* 0x000f240000000800 */
.L_x_9:
[----:B------:R-:W-:Y:S01]  /*0b80*/  ULDC UR4, c[0x0][0x65c] ;  /* 0x0001970000047ab9 */ /* 0x000fe20000000800 */
[----:B01----:R-:W0:Y:S01]  /*0b90*/  LDC.64 R2, c[0x0][0x650] ;  /* 0x00019400ff027b82 */ /* 0x003e220000000a00 */
[----:B------:R-:W-:Y:S01]  /*0ba0*/  UISETP.NE.AND UP2, UPT, UR4, 0x1, UPT ;  /* 0x000000010400788c */ /* 0x000fe2000bf45270 */
[----:B---3--:R-:W-:Y:S01]  /*0bb0*/  PRMT R11, RZ, 0x7610, R11 ;  /* 0x00007610ff0b7816 */ /* 0x008fe2000000000b */
[----:B------:R-:W-:Y:S01]  /*0bc0*/  UISETP.NE.AND UP0, UPT, UR24, 0x2, UPT ;  /* 0x000000021800788c */ /* 0x000fe2000bf05270 */
[----:B------:R-:W-:Y:S02]  /*0bd0*/  IMAD.MOV.U32 R5, RZ, RZ, -0x1 ;  /* 0xffffffffff057424 */ /* 0x000fe400078e00ff */
[----:B------:R-:W-:-:S06]  /*0be0*/  IMAD.MOV.U32 R4, RZ, RZ, -0x1 ;  /* 0xffffffffff047424 */ /* 0x000fcc00078e00ff */
[----:B------:R-:W-:Y:S01]  /*0bf0*/  @UP2 ULDC UR14, c[0x0][0x10] ;  /* 0x00000400000e2ab9 */ /* 0x000fe20000000800 */
[----:B------:R-:W-:Y:S01]  /*0c00*/  @UP2 UMOV UR4, UR9 ;  /* 0x0000000900042c82 */ /* 0x000fe20008000000 */
[----:B------:R-:W-:Y:S01]  /*0c10*/  @UP2 UMOV UR5, URZ ;  /* 0x0000003f00052c82 */ /* 0x000fe20008000000 */
[----:B------:R-:W-:Y:S01]  /*0c20*/  @!UP2 ULDC UR16, c[0x0][0xc] ;  /* 0x000003000010aab9 */ /* 0x000fe20000000800 */
[----:B------:R-:W-:Y:S01]  /*0c30*/  @UP2 UIMAD.WIDE.U32 UR14, UR11, UR14, UR4 ;  /* 0x0000000e0b0e22a5 */ /* 0x000fe2000f8e0004 */
[----:B------:R-:W-:Y:S02]  /*0c40*/  ULDC UR12, c[0x0][0xc] ;  /* 0x00000300000c7ab9 */ /* 0x000fe40000000800 */
[----:B------:R-:W-:Y:S01]  /*0c50*/  @UP2 UMOV UR4, URZ ;  /* 0x0000003f00042c82 */ /* 0x000fe20008000000 */
[----:B------:R-:W-:Y:S01]  /*0c60*/  UMOV UR5, URZ ;  /* 0x0000003f00057c82 */ /* 0x000fe20008000000 */
[----:B------:R-:W-:Y:S01]  /*0c70*/  @UP2 UIADD3 UR15, UR15, UR4, URZ ;  /* 0x000000040f0f2290 */ /* 0x000fe2000fffe03f */
[----:B------:R-:W-:-:S02]  /*0c80*/  ULDC UR13, c[0x0][0x10] ;  /* 0x00000400000d7ab9 */ /* 0x000fc40000000800 */
[----:B------:R-:W-:Y:S01]  /*0c90*/  UMOV UR4, UR11 ;  /* 0x0000000b00047c82 */ /* 0x000fe20008000000 */
[----:B------:R-:W-:Y:S02]  /*0ca0*/  UIMAD.WIDE.U32 UR12, UR12, UR13, URZ ;  /* 0x0000000d0c0c72a5 */ /* 0x000fe4000f8e003f */
[----:B------:R-:W-:Y:S01]  /*0cb0*/  @!UP2 UIMAD.WIDE.U32 UR4, UR9, UR16, UR4 ;  /* 0x000000100904a2a5 */ /* 0x000fe2000f8e0004 */
[----:B------:R-:W-:Y:S02]  /*0cc0*/  ULDC UR11, c[0x0][0x14] ;  /* 0x00000500000b7ab9 */ /* 0x000fe40000000800 */
[----:B------:R-:W-:Y:S02]  /*0cd0*/  UIMAD.WIDE.U32 UR20, UR12, UR11, URZ ;  /* 0x0000000b0c1472a5 */ /* 0x000fe4000f8e003f */
[----:B------:R-:W-:Y:S02]  /*0ce0*/  UIMAD UR13, UR13, UR11, URZ ;  /* 0x0000000b0d0d72a4 */ /* 0x000fe4000f8e023f */
[----:B------:R-:W-:Y:S01]  /*0cf0*/  @!UP2 UMOV UR14, UR4 ;  /* 0x00000004000eac82 */ /* 0x000fe20008000000 */
[----:B------:R-:W-:Y:S01]  /*0d00*/  @!UP2 UMOV UR15, UR5 ;  /* 0x00000005000fac82 */ /* 0x000fe20008000000 */
[----:B------:R-:W-:-:S02]  /*0d10*/  UIADD3 UR13, UR21, UR13, URZ ;  /* 0x0000000d150d7290 */ /* 0x000fc4000fffe03f */
[----:B------:R-:W-:-:S04]  /*0d20*/  UIADD3 UR4, UP1, UR14, UR20, URZ ;  /* 0x000000140e047290 */ /* 0x000fc8000ff3e03f */
[----:B------:R-:W-:Y:S02]  /*0d30*/  UIADD3.X UR5, UR15, UR13, URZ, UP1, !UPT ;  /* 0x0000000d0f057290 */ /* 0x000fe40008ffe43f */
[----:B------:R-:W-:Y:S02]  /*0d40*/  USEL UR4, UR4, UR14, !UP0 ;  /* 0x0000000e04047287 */ /* 0x000fe4000c000000 */
[----:B------:R-:W-:-:S04]  /*0d50*/  USEL UR5, UR5, UR15, !UP0 ;  /* 0x0000000f05057287 */ /* 0x000fc8000c000000 */
[----:B0-----:R-:W-:Y:S01]  /*0d60*/  ISETP.LE.U32.AND P1, PT, R2, UR4, PT ;  /* 0x0000000402007c0c */ /* 0x001fe2000bf23070 */
[----:B------:R-:W-:Y:S02]  /*0d70*/  IMAD.U32 R2, RZ, RZ, UR4 ;  /* 0x00000004ff027e24 */ /* 0x000fe4000f8e00ff */
[----:B------:R-:W-:-:S05]  /*0d80*/  IMAD.U32 R0, RZ, RZ, UR5 ;  /* 0x00000005ff007e24 */ /* 0x000fca000f8e00ff */
[----:B------:R-:W-:Y:S01]  /*0d90*/  ISETP.GE.U32.AND.EX P1, PT, R0, R3, PT, P1 ;  /* 0x000000030000720c */ /* 0x000fe20003f26110 */
[----:B------:R-:W-:Y:S02]  /*0da0*/  IMAD.U32 R3, RZ, RZ, UR5 ;  /* 0x00000005ff037e24 */ /* 0x000fe4000f8e00ff */
[----:B------:R-:W-:-:S10]  /*0db0*/  IMAD.MOV.U32 R0, RZ, RZ, -0x1 ;  /* 0xffffffffff007424 */ /* 0x000fd400078e00ff */
[----:B------:R-:W-:Y:S05]  /*0dc0*/  @P1 BRA `(.L_x_11) ;  /* 0x0000000400481947 */ /* 0x000fea0003800000 */
[----:B------:R-:W-:Y:S01]  /*0dd0*/  ULDC.64 UR24, c[0x0][0x628] ;  /* 0x00018a0000187ab9 */ /* 0x000fe20000000a00 */
[C---:B------:R-:W-:Y:S01]  /*0de0*/  R2UR UR27, R2.reuse ;  /* 0x00000000021b72ca */ /* 0x040fe200000e0000 */
[----:B------:R-:W-:Y:S01]  /*0df0*/  ULDC UR26, c[0x0][0x630] ;  /* 0x00018c00001a7ab9 */ /* 0x000fe20000000800 */
[----:B------:R-:W-:Y:S02]  /*0e00*/  ISETP.NE.U32.AND P1, PT, RZ, UR24, PT ;  /* 0x00000018ff007c0c */ /* 0x000fe4000bf25070 */
[----:B------:R-:W-:Y:S02]  /*0e10*/  R2UR UR4, R2 ;  /* 0x00000000020472ca */ /* 0x000fe400000e0000 */
[----:B------:R-:W-:Y:S02]  /*0e20*/  ISETP.NE.AND.EX P1, PT, RZ, UR25, PT, P1 ;  /* 0x00000019ff007c0c */ /* 0x000fe4000bf25310 */
[----:B------:R-:W-:-:S11]  /*0e30*/  R2UR UR5, R3 ;  /* 0x00000000030572ca */ /* 0x000fd600000e0000 */
[----:B------:R-:W-:Y:S05]  /*0e40*/  @!P1 BRA `(.L_x_12) ;  /* 0x0000000000309947 */ /* 0x000fea0003800000 */
[----:B------:R-:W-:Y:S01]  /*0e50*/  R2UR UR4, R2 ;  /* 0x00000000020472ca */ /* 0x000fe200000e0000 */
[----:B------:R-:W-:Y:S01]  /*0e60*/  ULDC UR11, c[0x0][0x634] ;  /* 0x00018d00000b7ab9 */ /* 0x000fe20000000800 */
[----:B------:R-:W-:-:S11]  /*0e70*/  R2UR UR12, R3 ;  /* 0x00000000030c72ca */ /* 0x000fd600000e0000 */
[----:B------:R-:W-:-:S04]  /*0e80*/  UIADD3 UR11, UP1, UR4, UR11, URZ ;  /* 0x0000000b040b7290 */ /* 0x000fc8000ff3e03f */
[----:B------:R-:W-:-:S04]  /*0e90*/  UIADD3.X UR12, URZ, UR12, URZ, UP1, !UPT ;  /* 0x0000000c3f0c7290 */ /* 0x000fc80008ffe43f */
[----:B------:R-:W-:-:S04]  /*0ea0*/  UIMAD.WIDE.U32 UR4, UR12, UR24, URZ ;  /* 0x000000180c0472a5 */ /* 0x000fc8000f8e003f */
[----:B------:R-:W-:Y:S02]  /*0eb0*/  UIMAD.WIDE.U32 UR14, UP1, UR11, UR25, UR4 ;  /* 0x000000190b0e72a5 */ /* 0x000fe4000f820004 */
[----:B------:R-:W-:Y:S02]  /*0ec0*/  UIMAD.WIDE.U32 UR4, UR11, UR24, URZ ;  /* 0x000000180b0472a5 */ /* 0x000fe4000f8e003f */
[----:B------:R-:W-:Y:S02]  /*0ed0*/  UIADD3.X UR17, URZ, URZ, URZ, UP1, !UPT ;  /* 0x0000003f3f117290 */ /* 0x000fe40008ffe43f */
[----:B------:R-:W-:Y:S01]  /*0ee0*/  UIADD3 URZ, UP1, UR5, UR14, URZ ;  /* 0x0000000e053f7290 */ /* 0x000fe2000ff3e03f */
[----:B------:R-:W-:-:S03]  /*0ef0*/  UMOV UR16, UR15 ;  /* 0x0000000f00107c82 */ /* 0x000fc60008000000 */
[----:B------:R-:W-:-:S12]  /*0f00*/  UIMAD.WIDE.U32.X UR4, UR12, UR25, UR16, UP1 ;  /* 0x000000190c0472a5 */ /* 0x000fd800088e0410 */
.L_x_12:
[----:B------:R-:W-:Y:S01]  /*0f10*/  USHF.R.U64 UR4, UR4, UR26, UR5 ;  /* 0x0000001a04047299 */ /* 0x000fe20008001205 */
[----:B------:R-:W-:Y:S01]  /*0f20*/  R2UR UR15, R3 ;  /* 0x00000000030f72ca */ /* 0x000fe200000e0000 */
[----:B------:R-:W-:Y:S02]  /*0f30*/  USHF.R.U32.HI UR5, URZ, UR26, UR5 ;  /* 0x0000001a3f057299 */ /* 0x000fe40008011605 */
[----:B------:R-:W-:Y:S01]  /*0f40*/  UIADD3 UR12, UP1, URZ, -UR4, URZ ;  /* 0x800000043f0c7290 */ /* 0x000fe2000ff3e03f */
[----:B------:R-:W-:Y:S01]  /*0f50*/  ULDC.64 UR16, c[0x0][0x620] ;  /* 0x0001880000107ab9 */ /* 0x000fe20000000a00 */
[----:B------:R-:W-:Y:S02]  /*0f60*/  UMOV UR14, UR27 ;  /* 0x0000001b000e7c82 */ /* 0x000fe40008000000 */
[----:B------:R-:W-:Y:S01]  /*0f70*/  UIADD3.X UR5, URZ, ~UR5, URZ, UP1, !UPT ;  /* 0x800000053f057290 */ /* 0x000fe20008ffe43f */
[----:B------:R-:W-:Y:S01]  /*0f80*/  ULDC UR11, c[0x0][0x618] ;  /* 0x00018600000b7ab9 */ /* 0x000fe20000000800 */
[----:B------:R-:W-:-:S02]  /*0f90*/  @UP2 UIMAD UR8, UR19, UR10, UR9 ;  /* 0x0000000a130822a4 */ /* 0x000fc4000f8e0209 */
[----:B------:R-:W-:Y:S02]  /*0fa0*/  UIMAD UR5, UR5, UR16, URZ ;  /* 0x00000010050572a4 */ /* 0x000fe4000f8e023f */
[----:B------:R-:W-:Y:S02]  /*0fb0*/  UIMAD.WIDE.U32 UR14, UR12, UR16, UR14 ;  /* 0x000000100c0e72a5 */ /* 0x000fe4000f8e000e */
[----:B------:R-:W-:Y:S01]  /*0fc0*/  UIMAD UR12, UR12, UR17, UR5 ;  /* 0x000000110c0c72a4 */ /* 0x000fe2000f8e0205 */
[----:B------:R-:W-:Y:S01]  /*0fd0*/  ULDC UR16, c[0x0][0x608] ;  /* 0x0001820000107ab9 */ /* 0x000fe20000000800 */
[----:B------:R-:W-:Y:S02]  /*0fe0*/  ULDC UR28, c[0x0][0x658] ;  /* 0x00019600001c7ab9 */ /* 0x000fe40000000800 */
[----:B------:R-:W-:Y:S01]  /*0ff0*/  UIADD3 UR12, UR15, UR12, URZ ;  /* 0x0000000c0f0c7290 */ /* 0x000fe2000fffe03f */
[----:B------:R-:W-:Y:S01]  /*1000*/  UMOV UR9, 0xffffffff ;  /* 0xffffffff00097882 */ /* 0x000fe20000000000 */
[----:B------:R-:W-:-:S02]  /*1010*/  ULDC UR5, c[0x0][0x600] ;  /* 0x0001800000057ab9 */ /* 0x000fc40000000800 */
[----:B------:R-:W-:Y:S02]  /*1020*/  USHF.R.U64 UR27, UR14, UR11, UR12 ;  /* 0x0000000b0e1b7299 */ /* 0x000fe4000800120c */
[----:B------:R-:W-:Y:S02]  /*1030*/  USHF.R.U32.HI UR12, URZ, UR11, UR12 ;  /* 0x0000000b3f0c7299 */ /* 0x000fe4000801160c */
[----:B------:R-:W-:Y:S01]  /*1040*/  USHF.L.U32 UR9, UR9, UR28, URZ ;  /* 0x0000001c09097299 */ /* 0x000fe2000800063f */
[----:B------:R-:W-:Y:S01]  /*1050*/  ULDC.64 UR10, c[0x0][0x640] ;  /* 0x00019000000a7ab9 */ /* 0x000fe20000000a00 */
[----:B------:R-:W-:Y:S01]  /*1060*/  USHF.R.U64 UR32, UR27, UR16, UR12 ;  /* 0x000000101b207299 */ /* 0x000fe2000800120c */
[----:B------:R-:W-:Y:S01]  /*1070*/  ISETP.NE.U32.AND P1, PT, RZ, UR10, PT ;  /* 0x0000000aff007c0c */ /* 0x000fe2000bf25070 */
[----:B------:R-:W-:Y:S02]  /*1080*/  USHF.R.U32.HI UR12, URZ, UR16, UR12 ;  /* 0x000000103f0c7299 */ /* 0x000fe4000801160c */
[----:B------:R-:W-:Y:S01]  /*1090*/  UIADD3 UR26, UR5, -0x1, URZ ;  /* 0xffffffff051a7890 */ /* 0x000fe2000fffe03f */
[----:B------:R-:W-:Y:S01]  /*10a0*/  ISETP.NE.AND.EX P1, PT, RZ, UR11, PT, P1 ;  /* 0x0000000bff007c0c */ /* 0x000fe2000bf25310 */
[----:B------:R-:W-:-:S02]  /*10b0*/  USHF.R.U64 UR33, UR32, UR28, UR12 ;  /* 0x0000001c20217299 */ /* 0x000fc4000800120c */
[----:B------:R-:W-:Y:S02]  /*10c0*/  USHF.R.U32.HI UR14, URZ, UR28, UR12 ;  /* 0x0000001c3f0e7299 */ /* 0x000fe4000801160c */
[----:B------:R-:W-:Y:S01]  /*10d0*/  ULOP3.LUT UR12, URZ, UR9, URZ, 0x33, !UPT ;  /* 0x000000093f0c7292 */ /* 0x000fe2000f8e333f */
[----:B------:R-:W-:Y:S01]  /*10e0*/  ULDC UR29, c[0x0][0x648] ;  /* 0x00019200001d7ab9 */ /* 0x000fe20000000800 */
[----:B------:R-:W-:Y:S01]  /*10f0*/  ULDC UR30, c[0x0][0x638] ;  /* 0x00018e00001e7ab9 */ /* 0x000fe20000000800 */
[----:B------:R-:W-:Y:S01]  /*1100*/  UMOV UR31, 0x1 ;  /* 0x00000001001f7882 */ /* 0x000fe20000000000 */
[----:B------:R-:W-:-:S04]  /*1110*/  UMOV UR9, UR33 ;  /* 0x0000002100097c82 */ /* 0x000fc80008000000 */
[----:B------:R-:W-:Y:S05]  /*1120*/  @!P1 BRA `(.L_x_13) ;  /* 0x0000000000309947 */ /* 0x000fea0003800000 */
[----:B------:R-:W-:Y:S02]  /*1130*/  ULDC UR9, c[0x0][0x64c] ;  /* 0x0001930000097ab9 */ /* 0x000fe40000000800 */
        /* <DEDUP_REMOVED lines=8> */
[----:B------:R-:W-:-:S07]  /*11c0*/  UIMAD.WIDE.U32.X UR10, UR19, UR11, UR24, UP1 ;  /* 0x0000000b130a72a5 */ /* 0x000fce00088e0418 */
[----:B------:R-:W-:Y:S01]  /*11d0*/  UMOV UR9, UR10 ;  /* 0x0000000a00097c82 */ /* 0x000fe20008000000 */
[----:B------:R-:W-:-:S05]  /*11e0*/  UMOV UR14, UR11 ;  /* 0x0000000b000e7c82 */ /* 0x000fca0008000000 */
.L_x_13:
[----:B------:R-:W-:Y:S01]  /*11f0*/  USHF.R.U64 UR10, UR9, UR29, UR14 ;  /* 0x0000001d090a7299 */ /* 0x000fe2000800120e */
[----:B------:R-:W-:Y:S01]  /*1200*/  IMAD.MOV.U32 R11, RZ, RZ, 0x1 ;  /* 0x00000001ff0b7424 */ /* 0x000fe200078e00ff */
[----:B------:R-:W-:Y:S01]  /*1210*/  USHF.L.U32 UR9, UR31, UR28, URZ ;  /* 0x0000001c1f097299 */ /* 0x000fe2000800063f */
[----:B------:R-:W-:Y:S01]  /*1220*/  IMAD.U32 R0, RZ, RZ, UR4 ;  /* 0x00000004ff007e24 */ /* 0x000fe2000f8e00ff */
[----:B------:R-:W-:Y:S02]  /*1230*/  ULOP3.LUT UR12, UR32, UR12, URZ, 0xc0, !UPT ;  /* 0x0000000c200c7292 */ /* 0x000fe4000f8ec03f */
[----:B------:R-:W-:Y:S02]  /*1240*/  UIADD3 UR11, -UR10, URZ, URZ ;  /* 0x0000003f0a0b7290 */ /* 0x000fe4000fffe13f */
[----:B------:R-:W-:Y:S02]  /*1250*/  UIMAD UR12, UR9, UR10, UR12 ;  /* 0x0000000a090c72a4 */ /* 0x000fe4000f8e020c */
[----:B------:R-:W-:-:S02]  /*1260*/  ULOP3.LUT UR26, UR27, UR26, URZ, 0xc0, !UPT ;  /* 0x0000001a1b1a7292 */ /* 0x000fc4000f8ec03f */
[----:B------:R-:W-:Y:S01]  /*1270*/  UIMAD UR9, UR11, UR30, UR33 ;  /* 0x0000001e0b0972a4 */ /* 0x000fe2000f8e0221 */
[----:B------:R-:W-:Y:S02]  /*1280*/  ULDC UR10, c[0x0][0x610] ;  /* 0x00018400000a7ab9 */ /* 0x000fe40000000800 */
[----:B------:R-:W-:Y:S02]  /*1290*/  UIMAD UR8, UR12, UR10, UR8 ;  /* 0x0000000a0c0872a4 */ /* 0x000fe4000f8e0208 */
[----:B------:R-:W-:-:S04]  /*12a0*/  UIMAD UR9, UR9, UR5, UR26 ;  /* 0x00000005090972a4 */ /* 0x000fc8000f8e021a */
[----:B------:R-:W-:Y:S02]  /*12b0*/  USEL UR5, UR9, UR8, !UP2 ;  /* 0x0000000809057287 */ /* 0x000fe4000d000000 */
[----:B------:R-:W-:-:S04]  /*12c0*/  USEL UR8, UR8, UR9, !UP2 ;  /* 0x0000000908087287 */ /* 0x000fc8000d000000 */
[----:B------:R-:W-:Y:S02]  /*12d0*/  IMAD.U32 R4, RZ, RZ, UR5 ;  /* 0x00000005ff047e24 */ /* 0x000fe4000f8e00ff */
[----:B------:R-:W-:-:S07]  /*12e0*/  IMAD.U32 R5, RZ, RZ, UR8 ;  /* 0x00000008ff057e24 */ /* 0x000fce000f8e00ff */
.L_x_11:
[----:B------:R-:W-:Y:S05]  /*12f0*/  @!P2 BRA `(.L_x_14) ;  /* 0x00000000000ca947 */ /* 0x000fea0003800000 */
[----:B------:R-:W-:Y:S01]  /*1300*/  UCGABAR_WAIT ;  /* 0x0000000000007dc7 */ /* 0x000fe20008000000 */
[----:B------:R-:W-:Y:S01]  /*1310*/  CCTL.IVALL ;  /* 0x00000000ff00798f */ /* 0x000fe20002000000 */
[----:B------:R-:W-:Y:S05]  /*1320*/  BRA `(.L_x_15) ;  /* 0x0000000000047947 */ /* 0x000fea0003800000 */
.L_x_14:
[----:B------:R-:W-:Y:S06]  /*1330*/  BAR.SYNC.DEFER_BLOCKING 0x0 ;  /* 0x0000000000007b1d */ /* 0x000fec0000010000 */
.L_x_15:
[----:B------:R-:W-:Y:S02]  /*1340*/  ULDC UR4, c[0x0][0x28c] ;  /* 0x0000a30000047ab9 */ /* 0x000fe40000000800 */
[----:B------:R-:W-:-:S04]  /*1350*/  UIADD3 UR4, UR4, 0x1f, URZ ;  /* 0x0000001f04047890 */ /* 0x000fc8000fffe03f */
[----:B------:R-:W-:-:S04]  /*1360*/  USHF.R.S32.HI UR5, URZ, 0x1f, UR4 ;  /* 0x0000001f3f057899 */ /* 0x000fc80008011404 */
[----:B------:R-:W-:-:S04]  /*1370*/  ULEA.HI UR5, UR5, UR4, URZ, 0x5 ;  /* 0x0000000405057291 */ /* 0x000fc8000f8f283f */
[----:B------:R-:W-:Y:S01]  /*1380*/  USHF.R.S32.HI UR14, URZ, 0x5, UR5 ;  /* 0x000000053f0e7899 */ /* 0x000fe20008011405 */
[----:B------:R-:W-:Y:S11]  /*1390*/  @!P3 BRA `(.L_x_16) ;  /* 0x0000006c008cb947 */ /* 0x000ff60003800000 */
[----:B------:R-:W-:-:S06]  /*13a0*/  UISETP.GT.U32.AND UP1, UPT, UR18, 0x1, UPT ;  /* 0x000000011200788c */ /* 0x000fcc000bf24070 */
[----:B------:R-:W-:-:S13]  /*13b0*/  PLOP3.LUT P1, PT, PT, PT, UP1, 0x80, 0x0 ;  /* 0x000000000000781c */ /* 0x000fda0003f2f018 */
[----:B------:R-:W-:Y:S05]  /*13c0*/  @P1 EXIT ;  /* 0x000000000000194d */ /* 0x000fea0003800000 */
.L_x_17:
[----:B------:R-:W-:-:S08]  /*13d0*/  NOP ;  /* 0x0000000000007918 */ /* 0x000fd00000000000 */
[----:B------:R-:W0:Y:S02]  /*13e0*/  USETMAXREG.TRY_ALLOC.CTAPOOL UP1, 0xe8 ;  /* 0x000000e8000079c8 */ /* 0x000e240008020600 */
[----:B0-----:R-:W-:-:S13]  /*13f0*/  PLOP3.LUT P1, PT, PT, PT, UP1, 0x80, 0x0 ;  /* 0x000000000000781c */ /* 0x001fda0003f2f018 */
[----:B------:R-:W-:Y:S05]  /*1400*/  @!P1 BRA `(.L_x_17) ;  /* 0xfffffffc00f09947 */ /* 0x000fea000383ffff */
[----:B------:R-:W-:-:S13]  /*1410*/  LOP3.LUT P1, RZ, R11, 0xff, RZ, 0xc0, !PT ;  /* 0x000000ff0bff7812 */ /* 0x000fda000782c0ff */
[----:B------:R-:W-:Y:S05]  /*1420*/  @!P1 EXIT ;  /* 0x000000000000994d */ /* 0x000fea0003800000 */
[----:B------:R-:W0:Y:S01]  /*1430*/  S2UR UR5, SR_CgaCtaId ;  /* 0x00000000000579c3 */ /* 0x000e220000008800 */
[CC--:B------:R-:W-:Y:S01]  /*1440*/  LEA.HI R8, R12.reuse, R9.reuse, RZ, 0x2 ;  /* 0x000000090c087211 */ /* 0x0c0fe200078f10ff */
[----:B------:R-:W-:Y:S01]  /*1450*/  UMOV UR8, 0x400 ;  /* 0x0000040000087882 */ /* 0x000fe20000000000 */
[----:B------:R-:W-:Y:S01]  /*1460*/  LEA.HI R15, R12, R9, RZ, 0x5 ;  /* 0x000000090c0f7211 */ /* 0x000fe200078f28ff */
[----:B------:R-:W-:Y:S01]  /*1470*/  VIADD R12, R14, 0xffffffff ;  /* 0xffffffff0e0c7836 */ /* 0x000fe20000000000 */
[--C-:B------:R-:W-:Y:S01]  /*1480*/  SHF.R.S32.HI R13, RZ, 0x2, R8.reuse ;  /* 0x00000002ff0d7819 */ /* 0x100fe20000011408 */
[----:B------:R-:W-:Y:S01]  /*1490*/  USHF.R.U32.HI UR4, URZ, 0x2, UR14 ;  /* 0x000000023f047899 */ /* 0x000fe2000801160e */
[----:B------:R-:W-:Y:S01]  /*14a0*/  SHF.R.S32.HI R16, RZ, 0x1f, R8 ;  /* 0x0000001fff107819 */ /* 0x000fe20000011408 */
[----:B------:R-:W-:Y:S01]  /*14b0*/  ULOP3.LUT UR9, UR14, 0x3, URZ, 0xc0, !UPT ;  /* 0x000000030e097892 */ /* 0x000fe2000f8ec03f */
[----:B------:R-:W-:Y:S01]  /*14c0*/  LOP3.LUT R8, R8, 0xfffffffc, RZ, 0xc0, !PT ;  /* 0xfffffffc08087812 */ /* 0x000fe200078ec0ff */
[----:B------:R-:W-:Y:S01]  /*14d0*/  UISETP.LT.AND UP1, UPT, UR14, 0x1, UPT ;  /* 0x000000010e00788c */ /* 0x000fe2000bf21270 */
[----:B------:R-:W-:Y:S01]  /*14e0*/  LEA.HI R16, R16, R13, RZ, 0x3 ;  /* 0x0000000d10107211 */ /* 0x000fe200078f18ff */
[----:B------:R-:W-:Y:S01]  /*14f0*/  ULOP3.LUT UR4, UR4, 0x1, URZ, 0xc0, !UPT ;  /* 0x0000000104047892 */ /* 0x000fe2000f8ec03f */
[----:B------:R-:W-:Y:S01]  /*1500*/  ISETP.NE.AND P1, PT, R12, RZ, PT ;  /* 0x000000ff0c00720c */ /* 0x000fe20003f25270 */
[----:B------:R-:W-:Y:S01]  /*1510*/  IMAD.IADD R11, R9, 0x1, -R8 ;  /* 0x00000001090b7824 */ /* 0x000fe200078e0a08 */
[----:B------:R-:W-:Y:S01]  /*1520*/  LOP3.LUT R16, R16, 0xfffffff8, RZ, 0xc0, !PT ;  /* 0xfffffff810107812 */ /* 0x000fe200078ec0ff */
[----:B------:R-:W-:Y:S01]  /*1530*/  IMAD.SHL.U32 R12, R12, 0x8, RZ ;  /* 0x000000080c0c7824 */ /* 0x000fe200078e00ff */
[----:B------:R-:W-:Y:S01]  /*1540*/  SHF.R.S32.HI R15, RZ, 0x5, R15 ;  /* 0x00000005ff0f7819 */ /* 0x000fe2000001140f */
[----:B------:R-:W-:Y:S01]  /*1550*/  ULDC UR6, c[0x0][0x284] ;  /* 0x0000a10000067ab9 */ /* 0x000fe20000000800 */
[----:B------:R-:W-:Y:S01]  /*1560*/  USEL UR9, UR9, URZ, !UP0 ;  /* 0x0000003f09097287 */ /* 0x000fe2000c000000 */
[----:B------:R-:W-:Y:S01]  /*1570*/  IMAD.IADD R8, R13, 0x1, -R16 ;  /* 0x000000010d087824 */ /* 0x000fe200078e0a10 */
[----:B------:R-:W-:Y:S01]  /*1580*/  LOP3.LUT R12, R12, 0x8, RZ, 0xc0, !PT ;  /* 0x000000080c0c7812 */ /* 0x000fe200078ec0ff */
[----:B------:R-:W-:Y:S01]  /*1590*/  USEL UR10, UR14, 0x1, UP1 ;  /* 0x000000010e0a7887 */ /* 0x000fe20008800000 */
[----:B------:R-:W-:Y:S01]  /*15a0*/  SEL R146, RZ, 0x1, P1 ;  /* 0x00000001ff927807 */ /* 0x000fe20000800000 */
[----:B0-----:R-:W-:Y:S01]  /*15b0*/  ULEA UR8, UR5, UR8, 0x18 ;  /* 0x0000000805087291 */ /* 0x001fe2000f8ec03f */
[--C-:B------:R-:W-:Y:S01]  /*15c0*/  SHF.R.S32.HI R9, RZ, 0x1f, R8.reuse ;  /* 0x0000001fff097819 */ /* 0x100fe20000011408 */
[C-C-:B------:R-:W-:Y:S01]  /*15d0*/  IMAD R16, R15.reuse, -0x10, -R8.reuse ;  /* 0xfffffff00f107824 */ /* 0x140fe200078e0a08 */
[----:B------:R-:W-:Y:S01]  /*15e0*/  UISETP.EQ.U32.AND UP0, UPT, UR4, 0x1, !UP0 ;  /* 0x000000010400788c */ /* 0x000fe2000c702070 */
[C---:B------:R-:W-:Y:S01]  /*15f0*/  LOP3.LUT R147, R12.reuse, 0x8, RZ, 0x3c, !PT ;  /* 0x000000080c937812 */ /* 0x040fe200078e3cff */
[----:B------:R-:W-:Y:S01]  /*1600*/  UIADD3 UR32, UR8, 0x50, URZ ;  /* 0x0000005008207890 */ /* 0x000fe2000fffe03f */
[----:B------:R-:W-:Y:S01]  /*1610*/  IMAD.WIDE R8, R15, 0x10, R8 ;  /* 0x000000100f087825 */ /* 0x000fe200078e0208 */
[----:B------:R-:W-:Y:S01]  /*1620*/  LOP3.LUT R15, R12, 0x18, RZ, 0x3c, !PT ;  /* 0x000000180c0f7812 */ /* 0x000fe200078e3cff */
[----:B------:R-:W-:-:S02]  /*1630*/  ULOP3.LUT UR30, UR7, 0x1, URZ, 0xfc, !UPT ;  /* 0x00000001071e7892 */ /* 0x000fc4000f8efc3f */
[----:B------:R-:W-:Y:S01]  /*1640*/  VIADD R16, R16, UR6 ;  /* 0x0000000610107c36 */ /* 0x000fe20008000000 */
[----:B------:R-:W-:Y:S01]  /*1650*/  LEA R14, R14, UR32, 0x3 ;  /* 0x000000200e0e7c11 */ /* 0x000fe2000f8e18ff */
[----:B------:R-:W-:Y:S02]  /*1660*/  USHF.L.U32 UR31, UR14, 0x1, URZ ;  /* 0x000000010e1f7899 */ /* 0x000fe4000800063f */
[----:B------:R-:W-:Y:S02]  /*1670*/  UIADD3 UR10, -UR10, UR14, URZ ;  /* 0x0000000e0a0a7290 */ /* 0x000fe4000fffe13f */
[----:B------:R-:W-:-:S12]  /*1680*/  USEL UR11, URZ, 0x1, !UP0 ;  /* 0x000000013f0b7887 */ /* 0x000fd8000c000000 */
.L_x_172:
[----:B---3--:R-:W-:Y:S01]  /*1690*/  SHF.L.U32 R13, R146, 0x1f, RZ ;  /* 0x0000001f920d7819 */ /* 0x008fe200000006ff */
[----:B0-----:R-:W0:Y:S01]  /*16a0*/  LDC R12, c[0x0][0x28c] ;  /* 0x0000a300ff0c7b82 */ /* 0x001e220000000800 */
[----:B------:R-:W-:Y:S01]  /*16b0*/  UMOV UR4, URZ ;  /* 0x0000003f00047c82 */ /* 0x000fe20008000000 */
[----:B------:R-:W-:Y:S01]  /*16c0*/  UMOV UR12, UR9 ;  /* 0x00000009000c7c82 */ /* 0x000fe20008000000 */
[----:B-1----:R-:W1:Y:S01]  /*16d0*/  SYNCS.PHASECHK.TRANS64.TRYWAIT P1, [R14+URZ+-0x8], R13 ;  /* 0xfffff80d0e0075a7 */ /* 0x002e62000802017f */
[----:B0-----:R-:W-:Y:S01]  /*16e0*/  ISETP.GE.AND P2, PT, R12, 0x1, PT ;  /* 0x000000010c00780c */ /* 0x001fe20003f46270 */
[----:B-1----:R-:W-:-:S12]  /*16f0*/  @!P1 BRA `(.L_x_18) ;  /* 0x0000007800bc9947 */ /* 0x002fd80003800000 */
.L_x_194:
[----:B------:R-:W-:Y:S01]  /*1700*/  UMOV UR5, URZ ;  /* 0x0000003f00057c82 */ /* 0x000fe20008000000 */
[----:B------:R-:W-:Y:S01]  /*1710*/  UMOV UR6, URZ ;  /* 0x0000003f00067c82 */ /* 0x000fe20008000000 */
[----:B------:R-:W-:Y:S02]  /*1720*/  CS2R R20, SRZ ;  /* 0x0000000000147805 */ /* 0x000fe4000001ff00 */
[----:B------:R-:W-:Y:S01]  /*1730*/  CS2R R18, SRZ ;  /* 0x0000000000127805 */ /* 0x000fe2000001ff00 */
[----:B------:R-:W-:Y:S01]  /*1740*/  IMAD.MOV.U32 R17, RZ, RZ, RZ ;  /* 0x000000ffff117224 */ /* 0x000fe200078e00ff */
[----:B------:R-:W-:Y:S02]  /*1750*/  CS2R R22, SRZ ;  /* 0x0000000000167805 */ /* 0x000fe4000001ff00 */
[----:B------:R-:W-:Y:S02]  /*1760*/  CS2R R88, SRZ ;  /* 0x0000000000587805 */ /* 0x000fe4000001ff00 */
[----:B------:R-:W-:-:S02]  /*1770*/  CS2R R92, SRZ ;  /* 0x00000000005c7805 */ /* 0x000fc4000001ff00 */
[----:B------:R-:W-:Y:S02]  /*1780*/  CS2R R90, SRZ ;  /* 0x00000000005a7805 */ /* 0x000fe4000001ff00 */
[----:B------:R-:W-:Y:S02]  /*1790*/  CS2R R94, SRZ ;  /* 0x00000000005e7805 */ /* 0x000fe4000001ff00 */
[----:B------:R-:W-:Y:S02]  /*17a0*/  CS2R R96, SRZ ;  /* 0x0000000000607805 */ /* 0x000fe4000001ff00 */
        /* <DEDUP_REMOVED lines=22> */
[----:B------:R-:W-:Y:S01]  /*1910*/  CS2R R142, SRZ ;  /* 0x00000000008e7805 */ /* 0x000fe2000001ff00 */
[----:B------:R-:W-:Y:S01]  /*1920*/  IMAD.MOV.U32 R144, RZ, RZ, RZ ;  /* 0x000000ffff907224 */ /* 0x000fe200078e00ff */
[----:B------:R-:W-:Y:S01]  /*1930*/  CS2R R24, SRZ ;  /* 0x0000000000187805 */ /* 0x000fe2000001ff00 */
[----:B------:R-:W-:Y:S01]  /*1940*/  IMAD.U32 R149, RZ, RZ, UR11 ;  /* 0x0000000bff957e24 */ /* 0x000fe2000f8e00ff */
        /* <DEDUP_REMOVED lines=30> */
[----:B------:R-:W-:Y:S01]  /*1b30*/  CS2R R86, SRZ ;  /* 0x0000000000567805 */ /* 0x000fe2000001ff00 */
[----:B------:R-:W-:Y:S06]  /*1b40*/  @!P2 BRA `(.L_x_19) ;  /* 0x00000008002ca947 */ /* 0x000fec0003800000 */
[----:B------:R-:W-:-:S06]  /*1b50*/  UISETP.NE.AND UP0, UPT, UR30, 0x3, UPT ;  /* 0x000000031e00788c */ /* 0x000fcc000bf05270 */
[----:B------:R-:W-:-:S13]  /*1b60*/  PLOP3.LUT P2, PT, PT, PT, UP0, 0x80, 0x0 ;  /* 0x000000000000781c */ /* 0x000fda0003f4f008 */
[----:B------:R-:W-:Y:S05]  /*1b70*/  @!P2 BRA `(.L_x_20) ;  /* 0x000000000004a947 */ /* 0x000fea0003800000 */
[----:B------:R-:W-:Y:S01]  /*1b80*/  BPT.TRAP 0x1 ;  /* 0x000000040000795c */ /* 0x000fe20000300000 */
.L_x_20:
[----:B------:R-:W-:Y:S01]  /*1b90*/  ULEA UR4, UR9, UR8, 0x3 ;  /* 0x0000000809047291 */ /* 0x000fe2000f8e183f */
[----:B------:R-:W-:-:S05]  /*1ba0*/  IMAD.U32 R12, RZ, RZ, UR11 ;  /* 0x0000000bff0c7e24 */ /* 0x000fca000f8e00ff */
[----:B------:R-:W-:-:S04]  /*1bb0*/  SHF.L.U32 R12, R12, 0x1f, RZ ;  /* 0x0000001f0c0c7819 */ /* 0x000fc800000006ff */
[----:B------:R1:W3:Y:S01]  /*1bc0*/  SYNCS.PHASECHK.TRANS64.TRYWAIT P1, [UR4], R12 ;  /* 0x0000000cff0075a7 */ /* 0x0002e20008020144 */
[----:B------:R-:W-:Y:S05]  /*1bd0*/  @!P2 BRA `(.L_x_21) ;  /* 0x000000000004a947 */ /* 0x000fea0003800000 */
[----:B------:R-:W-:Y:S01]  /*1be0*/  BPT.TRAP 0x1 ;  /* 0x000000040000795c */ /* 0x000fe20000300000 */
.L_x_21:
[----:B---3--:R-:W-:Y:S05]  /*1bf0*/  @P1 BRA `(.L_x_22) ;  /* 0x0000000000081947 */ /* 0x008fea0003800000 */
[----:B------:R-:W3:Y:S02]  /*1c00*/  SYNCS.PHASECHK.TRANS64.TRYWAIT P1, [UR4], R12 ;  /* 0x0000000cff0075a7 */ /* 0x000ee40008020144 */
[----:B---3--:R-:W-:Y:S05]  /*1c10*/  @!P1 BRA `(.L_x_23) ;  /* 0x0000007400889947 */ /* 0x008fea0003800000 */
.L_x_22:
[----:B------:R-:W-:Y:S01]  /*1c20*/  UIADD3 UR5, UR8, 0x2180, URZ ;  /* 0x0000218008057890 */ /* 0x000fe2000fffe03f */
[----:B------:R-:W-:Y:S01]  /*1c30*/  WARPGROUP.ARRIVE ;  /* 0x00000000000079c5 */ /* 0x000fe20000000000 */
[----:B------:R-:W-:Y:S01]  /*1c40*/  UIADD3 UR4, UR8, 0x180, URZ ;  /* 0x0000018008047890 */ /* 0x000fe2000fffe03f */
[----:B------:R-:W-:Y:S01]  /*1c50*/  CS2R R20, SRZ ;  /* 0x0000000000147805 */ /* 0x000fe2000001ff00 */
[----:B------:R-:W-:Y:S01]  /*1c60*/  USHF.R.U32.HI UR5, URZ, 0x4, UR5 ;  /* 0x000000043f057899 */ /* 0x000fe20008011605 */
[----:B------:R-:W-:Y:S01]  /*1c70*/  CS2R R18, SRZ ;  /* 0x0000000000127805 */ /* 0x000fe2000001ff00 */
[----:B------:R-:W-:Y:S01]  /*1c80*/  USHF.R.U32.HI UR4, URZ, 0x4, UR4 ;  /* 0x000000043f047899 */ /* 0x000fe20008011604 */
[----:B------:R-:W-:Y:S01]  /*1c90*/  IMAD.MOV.U32 R17, RZ, RZ, RZ ;  /* 0x000000ffff117224 */ /* 0x000fe200078e00ff */
[----:B------:R-:W-:Y:S01]  /*1ca0*/  ULOP3.LUT UR5, UR5, 0x3fff, URZ, 0xc0, !UPT ;  /* 0x00003fff05057892 */ /* 0x000fe2000f8ec03f */
[----:B------:R-:W-:Y:S01]  /*1cb0*/  CS2R R22, SRZ ;  /* 0x0000000000167805 */ /* 0x000fe2000001ff00 */
[----:B------:R-:W-:Y:S01]  /*1cc0*/  ULOP3.LUT UR4, UR4, 0x3fff, URZ, 0xc0, !UPT ;  /* 0x00003fff04047892 */ /* 0x000fe2000f8ec03f */
[----:B------:R-:W-:Y:S01]  /*1cd0*/  CS2R R88, SRZ ;  /* 0x0000000000587805 */ /* 0x000fe2000001ff00 */
[----:B------:R-:W-:Y:S01]  /*1ce0*/  ULOP3.LUT UR5, UR5, 0x10000, URZ, 0xfc, !UPT ;  /* 0x0001000005057892 */ /* 0x000fe2000f8efc3f */
[----:B------:R-:W-:Y:S01]  /*1cf0*/  CS2R R92, SRZ ;  /* 0x00000000005c7805 */ /* 0x000fe2000001ff00 */
[----:B------:R-:W-:Y:S01]  /*1d00*/  ULOP3.LUT UR4, UR4, 0x10000, URZ, 0xfc, !UPT ;  /* 0x0001000004047892 */ /* 0x000fe2000f8efc3f */
[----:B------:R-:W-:Y:S01]  /*1d10*/  CS2R R90, SRZ ;  /* 0x00000000005a7805 */ /* 0x000fe2000001ff00 */
[----:B------:R-:W-:Y:S01]  /*1d20*/  ULEA UR18, UR9, UR5, 0x8 ;  /* 0x0000000509127291 */ /* 0x000fe2000f8e403f */
[----:B------:R-:W-:Y:S01]  /*1d30*/  CS2R R94, SRZ ;  /* 0x00000000005e7805 */ /* 0x000fe2000001ff00 */
[----:B------:R-:W-:Y:S01]  /*1d40*/  ULEA UR16, UR9, UR4, 0x7 ;  /* 0x0000000409107291 */ /* 0x000fe2000f8e383f */
[----:B------:R-:W-:Y:S01]  /*1d50*/  CS2R R96, SRZ ;  /* 0x0000000000607805 */ /* 0x000fe2000001ff00 */
[----:B------:R-:W-:Y:S01]  /*1d60*/  ULDC UR5, c[0x0][0x50c] ;  /* 0x0001430000057ab9 */ /* 0x000fe20000000800 */
[----:B------:R-:W-:Y:S01]  /*1d70*/  UMOV UR17, 0xc0000010 ;  /* 0xc000001000117882 */ /* 0x000fe20000000000 */
[----:B------:R-:W-:Y:S01]  /*1d80*/  UISETP.NE.AND UP0, UPT, UR5, 0x1, UPT ;  /* 0x000000010500788c */ /* 0x000fe2000bf05270 */
[----:B------:R-:W-:Y:S01]  /*1d90*/  CS2R R98, SRZ ;  /* 0x0000000000627805 */ /* 0x000fe2000001ff00 */
[----:B------:R-:W-:Y:S01]  /*1da0*/  UMOV UR19, 0xc0000010 ;  /* 0xc000001000137882 */ /* 0x000fe20000000000 */
[----:B------:R-:W-:Y:S01]  /*1db0*/  UMOV UR4, 0x1 ;  /* 0x0000000100047882 */ /* 0x000fe20000000000 */
[----:B------:R-:W-:Y:S01]  /*1dc0*/  USEL UR5, URZ, 0x1, UP0 ;  /* 0x000000013f057887 */ /* 0x000fe20008000000 */
[----:B------:R-:W-:Y:S01]  /*1dd0*/  QGMMA.64x128x32.F32.E5M2.E5M2 R24, gdesc[UR16], RZ, !UPT, gsb0 ;  /* 0x01e00000101879f3 */ /* 0x000fe2000c0038ff */
[----:B------:R-:W-:-:S02]  /*1de0*/  CS2R R100, SRZ ;  /* 0x0000000000647805 */ /* 0x000fc4000001ff00 */
[----:B------:R-:W-:Y:S02]  /*1df0*/  CS2R R102, SRZ ;  /* 0x0000000000667805 */ /* 0x000fe4000001ff00 */
[----:B------:R-:W-:Y:S02]  /*1e00*/  CS2R R104, SRZ ;  /* 0x0000000000687805 */ /* 0x000fe4000001ff00 */
[----:B------:R-:W-:Y:S02]  /*1e10*/  CS2R R106, SRZ ;  /* 0x00000000006a7805 */ /* 0x000fe4000001ff00 */
[----:B------:R-:W-:Y:S02]  /*1e20*/  ISETP.NE.AND P1, PT, RZ, UR5, PT ;  /* 0x00000005ff007c0c */ /* 0x000fe4000bf25270 */
        /* <DEDUP_REMOVED lines=18> */
[----:B------:R-:W-:Y:S01]  /*1f50*/  IMAD.MOV.U32 R144, RZ, RZ, RZ ;  /* 0x000000ffff907224 */ /* 0x000fe200078e00ff */
[----:B------:R-:W-:Y:S06]  /*1f60*/  @!P1 BRA `(.L_x_24) ;  /* 0x0000000400089947 */ /* 0x000fec0003800000 */
[----:B------:R-:W-:Y:S02]  /*1f70*/  WARPGROUP.DEPBAR.LE gsb0, 0x0 ;  /* 0x00008000000079c5 */ /* 0x000fe40000010000 */
[----:B------:R-:W-:-:S01]  /*1f80*/  FADD R143, RZ, R24 ;  /* 0x00000018ff8f7221 */ /* 0x000fc20000000000 */
[----:B------:R-:W-:Y:S01]  /*1f90*/  FADD R144, RZ, R25 ;  /* 0x00000019ff907221 */ /* 0x000fe20000000000 */
        /* <DEDUP_REMOVED lines=62> */
[----:B------:R-:W-:-:S06]  /*2380*/  UMOV UR4, URZ ;  /* 0x0000003f00047c82 */ /* 0x000fcc0008000000 */
.L_x_24:
[----:B------:R-:W-:-:S04]  /*2390*/  UIADD3 UR12, UR9, 0x1, URZ ;  /* 0x00000001090c7890 */ /* 0x000fc8000fffe03f */
[----:B------:R-:W-:-:S04]  /*23a0*/  UISETP.NE.AND UP0, UPT, UR12, 0x4, UPT ;  /* 0x000000040c00788c */ /* 0x000fc8000bf05270 */
[----:B------:R-:W-:Y:S02]  /*23b0*/  USEL UR6, URZ, 0x1, UP0 ;  /* 0x000000013f067887 */ /* 0x000fe40008000000 */
[----:B------:R-:W-:Y:S02]  /*23c0*/  USEL UR12, UR12, URZ, UP0 ;  /* 0x0000003f0c0c7287 */ /* 0x000fe40008000000 */
[----:B------:R-:W-:-:S06]  /*23d0*/  ULOP3.LUT UR6, UR11, UR6, URZ, 0x3c, !UPT ;  /* 0x000000060b067292 */ /* 0x000fcc000f8e3c3f */
[----:B------:R-:W-:Y:S01]  /*23e0*/  IMAD.U32 R149, RZ, RZ, UR6 ;  /* 0x00000006ff957e24 */ /* 0x000fe2000f8e00ff */
[----:B------:R-:W-:-:S06]  /*23f0*/  UMOV UR6, 0x1 ;  /* 0x0000000100067882 */ /* 0x000fcc0000000000 */
.L_x_19:
[----:B------:R-:W-:-:S06]  /*2400*/  UISETP.GE.AND UP0, UPT, UR10, 0x1, UPT ;  /* 0x000000010a00788c */ /* 0x000fcc000bf06270 */
[----:B------:R-:W-:-:S13]  /*2410*/  PLOP3.LUT P1, PT, PT, PT, UP0, 0x80, 0x0 ;  /* 0x000000000000781c */ /* 0x000fda0003f2f008 */
[----:B------:R-:W-:Y:S05]  /*2420*/  @!P1 BRA `(.L_x_25) ;  /* 0x0000000400f89947 */ /* 0x000fea0003800000 */
[----:B01----:R-:W-:Y:S01]  /*2430*/  IMAD.U32 R12, RZ, RZ, UR10 ;  /* 0x0000000aff0c7e24 */ /* 0x003fe2000f8e00ff */
[----:B------:R-:W-:Y:S01]  /*2440*/  ULDC UR24, c[0x0][0x50c] ;  /* 0x0001430000187ab9 */ /* 0x000fe20000000800 */
[----:B------:R-:W-:-:S07]  /*2450*/  IMAD.U32 R13, RZ, RZ, UR9 ;  /* 0x00000009ff0d7e24 */ /* 0x000fce000f8e00ff */
.L_x_33:
[----:B------:R-:W-:-:S06]  /*2460*/  UISETP.NE.AND UP0, UPT, UR30, 0x3, UPT ;  /* 0x000000031e00788c */ /* 0x000fcc000bf05270 */
[----:B------:R-:W-:-:S13]  /*2470*/  PLOP3.LUT P2, PT, PT, PT, UP0, 0x80, 0x0 ;  /* 0x000000000000781c */ /* 0x000fda0003f4f008 */
[----:B0-----:R-:W-:Y:S05]  /*2480*/  @!P2 BRA `(.L_x_26) ;  /* 0x000000000004a947 */ /* 0x001fea0003800000 */
[----:B------:R-:W-:Y:S01]  /*2490*/  BPT.TRAP 0x1 ;  /* 0x000000040000795c */ /* 0x000fe20000300000 */
.L_x_26:
[----:B------:R-:W-:Y:S01]  /*24a0*/  ULEA UR15, UR12, UR8, 0x3 ;  /* 0x000000080c0f7291 */ /* 0x000fe2000f8e183f */
[----:B------:R-:W-:-:S08]  /*24b0*/  SHF.L.U32 R145, R149, 0x1f, RZ ;  /* 0x0000001f95917819 */ /* 0x000fd000000006ff */
[----:B------:R0:W1:Y:S01]  /*24c0*/  SYNCS.PHASECHK.TRANS64.TRYWAIT P1, [UR15], R145 ;  /* 0x00000091ff0075a7 */ /* 0x000062000802014f */
[----:B------:R-:W-:Y:S05]  /*24d0*/  @!P2 BRA `(.L_x_27) ;  /* 0x000000000004a947 */ /* 0x000fea0003800000 */
[----:B------:R-:W-:Y:S01]  /*24e0*/  BPT.TRAP 0x1 ;  /* 0x000000040000795c */ /* 0x000fe20000300000 */
.L_x_27:
[----:B-1----:R-:W-:Y:S05]  /*24f0*/  @P1 BRA `(.L_x_28) ;  /* 0x0000000000081947 */ /* 0x002fea0003800000 */
[----:B------:R-:W1:Y:S02]  /*2500*/  SYNCS.PHASECHK.TRANS64.TRYWAIT P1, [UR15], R145 ;  /* 0x00000091ff0075a7 */ /* 0x000e64000802014f */
[----:B-1----:R-:W-:Y:S05]  /*2510*/  @!P1 BRA `(.L_x_29) ;  /* 0x0000006c00609947 */ /* 0x002fea0003800000 */
.L_x_28:
[----:B------:R-:W-:Y:S01]  /*2520*/  UIADD3 UR15, UR8, 0x180, URZ ;  /* 0x00000180080f7890 */ /* 0x000fe2000fffe03f */
[----:B------:R-:W-:Y:S01]  /*2530*/  WARPGROUP.ARRIVE ;  /* 0x00000000000079c5 */ /* 0x000fe20000000000 */
[----:B------:R-:W-:Y:S02]  /*2540*/  UIADD3 UR16, UR8, 0x2180, URZ ;  /* 0x0000218008107890 */ /* 0x000fe4000fffe03f */
[----:B------:R-:W-:Y:S02]  /*2550*/  USHF.R.U32.HI UR15, URZ, 0x4, UR15 ;  /* 0x000000043f0f7899 */ /* 0x000fe4000801160f */
[----:B------:R-:W-:Y:S02]  /*2560*/  USHF.R.U32.HI UR16, URZ, 0x4, UR16 ;  /* 0x000000043f107899 */ /* 0x000fe40008011610 */
[----:B------:R-:W-:Y:S02]  /*2570*/  UISETP.NE.AND UP0, UPT, UR5, URZ, UPT ;  /* 0x0000003f0500728c */ /* 0x000fe4000bf05270 */
[----:B------:R-:W-:-:S02]  /*2580*/  ULOP3.LUT UR15, UR15, 0x3fff, URZ, 0xc0, !UPT ;  /* 0x00003fff0f0f7892 */ /* 0x000fc4000f8ec03f */
[----:B------:R-:W-:Y:S02]  /*2590*/  ULOP3.LUT UR16, UR16, 0x3fff, URZ, 0xc0, !UPT ;  /* 0x00003fff10107892 */ /* 0x000fe4000f8ec03f */
[----:B------:R-:W-:Y:S02]  /*25a0*/  USEL UR6, UR6, URZ, !UP0 ;  /* 0x0000003f06067287 */ /* 0x000fe4000c000000 */
[----:B------:R-:W-:Y:S02]  /*25b0*/  ULOP3.LUT UR15, UR15, 0x10000, URZ, 0xfc, !UPT ;  /* 0x000100000f0f7892 */ /* 0x000fe4000f8efc3f */
[----:B------:R-:W-:Y:S02]  /*25c0*/  ULOP3.LUT UR18, UR16, 0x10000, URZ, 0xfc, !UPT ;  /* 0x0001000010127892 */ /* 0x000fe4000f8efc3f */
[----:B------:R-:W-:Y:S02]  /*25d0*/  UISETP.NE.U32.AND UP0, UPT, UR6, URZ, UPT ;  /* 0x0000003f0600728c */ /* 0x000fe4000bf05070 */
[----:B------:R-:W-:-:S02]  /*25e0*/  ULEA UR16, UR12, UR15, 0x7 ;  /* 0x0000000f0c107291 */ /* 0x000fc4000f8e383f */
[----:B------:R-:W-:Y:S01]  /*25f0*/  ULEA UR18, UR12, UR18, 0x8 ;  /* 0x000000120c127291 */ /* 0x000fe2000f8e403f */
[----:B------:R-:W-:Y:S01]  /*2600*/  UMOV UR17, 0xc0000010 ;  /* 0xc000001000117882 */ /* 0x000fe20000000000 */
[----:B------:R-:W-:Y:S01]  /*2610*/  UMOV UR19, 0xc0000010 ;  /* 0xc000001000137882 */ /* 0x000fe20000000000 */
[----:B------:R-:W-:-:S06]  /*2620*/  UIADD3 UR4, UR4, 0x1, URZ ;  /* 0x0000000104047890 */ /* 0x000fcc000fffe03f */
[----:B------:R-:W-:Y:S01]  /*2630*/  QGMMA.64x128x32.F32.E5M2.E5M2 R24, gdesc[UR16], R24, UP0, gsb0 ;  /* 0x01e00000101879f3 */ /* 0x000fe2000b803818 */
[----:B------:R-:W-:-:S04]  /*2640*/  UISETP.NE.AND UP0, UPT, UR4, UR24, UPT ;  /* 0x000000180400728c */ /* 0x000fc8000bf05270 */
[----:B------:R-:W-:-:S06]  /*2650*/  USEL UR5, URZ, 0x1, UP0 ;  /* 0x000000013f057887 */ /* 0x000fcc0008000000 */
[----:B------:R-:W-:Y:S01]  /*2660*/  ISETP.NE.AND P1, PT, RZ, UR5, PT ;  /* 0x00000005ff007c0c */ /* 0x000fe2000bf25270 */
[----:B------:R-:W-:-:S12]  /*2670*/  WARPGROUP.DEPBAR.LE gsb0, 0x1 ;  /* 0x00008000000079c5 */ /* 0x000fd80000010100 */
[----:B------:R-:W-:Y:S05]  /*2680*/  @!P1 BRA `(.L_x_30) ;  /* 0x0000000400089947 */ /* 0x000fea0003800000 */
[----:B------:R-:W-:Y:S02]  /*2690*/  WARPGROUP.DEPBAR.LE gsb0, 0x0 ;  /* 0x00008000000079c5 */ /* 0x000fe40000010000 */
[----:B------:R-:W-:-:S01]  /*26a0*/  FADD R143, R24, R143 ;  /* 0x0000008f188f7221 */ /* 0x000fc20000000000 */
[----:B------:R-:W-:Y:S01]  /*26b0*/  FADD R144, R25, R144 ;  /* 0x0000009019907221 */ /* 0x000fe20000000000 */
        /* <DEDUP_REMOVED lines=62> */
[----:B------:R-:W-:-:S06]  /*2aa0*/  UMOV UR4, URZ ;  /* 0x0000003f00047c82 */ /* 0x000fcc0008000000 */
.L_x_30:
[----:B------:R-:W-:Y:S05]  /*2ab0*/  @!P2 BRA `(.L_x_31) ;  /* 0x000000000004a947 */ /* 0x000fea0003800000 */
[----:B------:R-:W-:Y:S01]  /*2ac0*/  BPT.TRAP 0x1 ;  /* 0x000000040000795c */ /* 0x000fe20000300000 */
.L_x_31:
[----:B------:R-:W-:Y:S01]  /*2ad0*/  UISETP.GT.U32.AND UP0, UPT, UR7, 0x1, UPT ;  /* 0x000000010700788c */ /* 0x000fe2000bf04070 */
[----:B01----:R-:W-:-:S05]  /*2ae0*/  @P0 LEA R145, R13, UR8, 0x3 ;  /* 0x000000080d910c11 */ /* 0x003fca000f8e18ff */
[----:B------:R-:W-:Y:S01]  /*2af0*/  PLOP3.LUT P1, PT, PT, PT, UP0, 0x80, 0x0 ;  /* 0x000000000000781c */ /* 0x000fe20003f2f008 */
[----:B------:R-:W-:-:S05]  /*2b00*/  @P0 VIADD R145, R145, 0x20 ;  /* 0x0000002091910836 */ /* 0x000fca0000000000 */
[----:B------:R-:W-:-:S04]  /*2b10*/  @P0 PRMT R145, R6, 0x654, R145 ;  /* 0x0000065406910816 */ /* 0x000fc80000000091 */
[----:B------:R0:W-:Y:S03]  /*2b20*/  @P0 SYNCS.ARRIVE.TRANS64.RED.A1T0 RZ, [R145+URZ], RZ ;  /* 0x000000ff91ff09a7 */ /* 0x0001e6000810043f */
[----:B------:R-:W-:Y:S05]  /*2b30*/  @P1 BRA `(.L_x_32) ;  /* 0x0000000000041947 */ /* 0x000fea0003800000 */
[----:B------:R-:W-:Y:S01]  /*2b40*/  BPT.TRAP 0x1 ;  /* 0x000000040000795c */ /* 0x000fe20000300000 */
.L_x_32:
[----:B------:R-:W-:Y:S01]  /*2b50*/  UIADD3 UR12, UR12, 0x1, URZ ;  /* 0x000000010c0c7890 */ /* 0x000fe2000fffe03f */
[C---:B------:R-:W-:Y:S01]  /*2b60*/  ISETP.GT.AND P2, PT, R12.reuse, 0x1, PT ;  /* 0x000000010c00780c */ /* 0x040fe20003f44270 */
[----:B------:R-:W-:Y:S02]  /*2b70*/  VIADD R13, R13, 0x1 ;  /* 0x000000010d0d7836 */ /* 0x000fe40000000000 */
[----:B------:R-:W-:Y:S01]  /*2b80*/  UISETP.NE.AND UP0, UPT, UR12, 0x4, UPT ;  /* 0x000000040c00788c */ /* 0x000fe2000bf05270 */
[----:B------:R-:W-:Y:S02]  /*2b90*/  VIADD R12, R12, 0xffffffff ;  /* 0xffffffff0c0c7836 */ /* 0x000fe40000000000 */
[C---:B------:R-:W-:Y:S01]  /*2ba0*/  ISETP.NE.AND P1, PT, R13.reuse, 0x4, PT ;  /* 0x000000040d00780c */ /* 0x040fe20003f25270 */
[----:B------:R-:W-:Y:S02]  /*2bb0*/  USEL UR6, URZ, 0x1, UP0 ;  /* 0x000000013f067887 */ /* 0x000fe40008000000 */
[----:B------:R-:W-:Y:S01]  /*2bc0*/  USEL UR12, UR12, URZ, UP0 ;  /* 0x0000003f0c0c7287 */ /* 0x000fe20008000000 */
[----:B------:R-:W-:-:S03]  /*2bd0*/  SEL R13, R13, RZ, P1 ;  /* 0x000000ff0d0d7207 */ /* 0x000fc60000800000 */
[----:B------:R-:W-:Y:S01]  /*2be0*/  LOP3.LUT R149, R149, UR6, RZ, 0x3c, !PT ;  /* 0x0000000695957c12 */ /* 0x000fe2000f8e3cff */
[----:B------:R-:W-:Y:S01]  /*2bf0*/  UMOV UR6, 0x1 ;  /* 0x0000000100067882 */ /* 0x000fe20000000000 */
[----:B------:R-:W-:Y:S06]  /*2c00*/  @P2 BRA `(.L_x_33) ;  /* 0xfffffff800142947 */ /* 0x000fec000383ffff */
.L_x_25:
[----:B------:R-:W-:Y:S01]  /*2c10*/  UISETP.NE.AND UP0, UPT, UR4, URZ, UPT ;  /* 0x0000003f0400728c */ /* 0x000fe2000bf05270 */
[----:B01----:R-:W0:Y:S03]  /*2c20*/  LDC R12, c[0x0][0x28c] ;  /* 0x0000a300ff0c7b82 */ /* 0x003e260000000800 */
[----:B------:R-:W-:-:S06]  /*2c30*/  USEL UR4, URZ, 0x1, !UP0 ;  /* 0x000000013f047887 */ /* 0x000fcc000c000000 */
[----:B------:R-:W-:-:S13]  /*2c40*/  ISETP.NE.AND P1, PT, RZ, UR4, PT ;  /* 0x00000004ff007c0c */ /* 0x000fda000bf25270 */
[----:B------:R-:W-:Y:S05]  /*2c50*/  @!P1 BRA `(.L_x_34) ;  /* 0x0000000400049947 */ /* 0x000fea0003800000 */
[----:B------:R-:W-:Y:S02]  /*2c60*/  WARPGROUP.DEPBAR.LE gsb0, 0x0 ;  /* 0x00008000000079c5 */ /* 0x000fe40000010000 */
[----:B------:R-:W-:Y:S01]  /*2c70*/  FADD R143, R24, R143 ;  /* 0x0000008f188f7221 */ /* 0x000fe20000000000 */
        /* <DEDUP_REMOVED lines=62> */
[----:B------:R-:W-:-:S07]  /*3060*/  FADD R20, R20, R87 ;  /* 0x0000005714147221 */ /* 0x000fce0000000000 */
.L_x_34:
[----:B0-----:R-:W-:Y:S01]  /*3070*/  ISETP.GE.AND P1, PT, R12, 0x1, PT ;  /* 0x000000010c00780c */ /* 0x001fe20003f26270 */
[----:B------:R0:W-:Y:S01]  /*3080*/  SYNCS.ARRIVE.TRANS64.A1T0 RZ, [R147+UR32], RZ ;  /* 0x000000ff93ff79a7 */ /* 0x0001e20008100020 */
[----:B------:R-:W-:-:S11]  /*3090*/  WARPGROUP.DEPBAR.LE gsb0, 0x0 ;  /* 0x00008000000079c5 */ /* 0x000fd60000010000 */
[----:B------:R-:W-:Y:S05]  /*30a0*/  @!P1 BRA `(.L_x_35) ;  /* 0x0000000000449947 */ /* 0x000fea0003800000 */
[----:B------:R-:W-:-:S06]  /*30b0*/  UISETP.NE.AND UP0, UPT, UR30, 0x3, UPT ;  /* 0x000000031e00788c */ /* 0x000fcc000bf05270 */
[----:B------:R-:W-:-:S13]  /*30c0*/  PLOP3.LUT P1, PT, PT, PT, UP0, 0x80, 0x0 ;  /* 0x000000000000781c */ /* 0x000fda0003f2f008 */
[----:B------:R-:W-:Y:S05]  /*30d0*/  @!P1 BRA `(.L_x_36) ;  /* 0x0000000000049947 */ /* 0x000fea0003800000 */
[----:B------:R-:W-:Y:S01]  /*30e0*/  BPT.TRAP 0x1 ;  /* 0x000000040000795c */ /* 0x000fe20000300000 */
.L_x_36:
[----:B------:R-:W-:Y:S01]  /*30f0*/  VOTEU.ANY UP0, P0 ;  /* 0x00000000003f7886 */ /* 0x000fe20000000100 */
[----:B------:R-:W-:-:S04]  /*3100*/  IMAD.U32 R13, RZ, RZ, UR8 ;  /* 0x00000008ff0d7e24 */ /* 0x000fc8000f8e00ff */
[----:B------:R-:W-:Y:S02]  /*3110*/  @UP0 UIADD3 UR4, UR10, UR9, URZ ;  /* 0x000000090a040290 */ /* 0x000fe4000fffe03f */
[----:B------:R-:W-:-:S04]  /*3120*/  UISETP.GT.U32.AND UP0, UPT, UR7, 0x1, UPT ;  /* 0x000000010700788c */ /* 0x000fc8000bf04070 */
[----:B------:R-:W-:Y:S02]  /*3130*/  IMAD.U32 R12, RZ, RZ, UR4 ;  /* 0x00000004ff0c7e24 */ /* 0x000fe4000f8e00ff */
[----:B------:R-:W-:Y:S02]  /*3140*/  PLOP3.LUT P1, PT, PT, PT, UP0, 0x80, 0x0 ;  /* 0x000000000000781c */ /* 0x000fe40003f2f008 */
[----:B------:R-:W-:-:S05]  /*3150*/  @P0 IMAD.SHL.U32 R12, R12, 0x8, RZ ;  /* 0x000000080c0c0824 */ /* 0x000fca00078e00ff */
[----:B------:R-:W-:-:S04]  /*3160*/  @P0 LOP3.LUT R12, R12, 0x18, RZ, 0xc0, !PT ;  /* 0x000000180c0c0812 */ /* 0x000fc800078ec0ff */
[----:B------:R-:W-:-:S04]  /*3170*/  @P0 IADD3 R13, R13, 0x20, R12 ;  /* 0x000000200d0d0810 */ /* 0x000fc80007ffe00c */
[----:B------:R-:W-:-:S04]  /*3180*/  @P0 PRMT R13, R6, 0x654, R13 ;  /* 0x00000654060d0816 */ /* 0x000fc8000000000d */
[----:B------:R1:W-:Y:S01]  /*3190*/  @P0 SYNCS.ARRIVE.TRANS64.RED.A1T0 RZ, [R13+URZ], RZ ;  /* 0x000000ff0dff09a7 */ /* 0x0003e2000810043f */
[----:B------:R-:W-:Y:S05]  /*31a0*/  @P1 BRA `(.L_x_35) ;  /* 0x0000000000041947 */ /* 0x000fea0003800000 */
[----:B------:R-:W-:Y:S01]  /*31b0*/  BPT.TRAP 0x1 ;  /* 0x000000040000795c */ /* 0x000fe20000300000 */
.L_x_35:
[----:B-1----:R-:W-:Y:S01]  /*31c0*/  SHF.L.U32 R13, R146, 0x1f, RZ ;  /* 0x0000001f920d7819 */ /* 0x002fe200000006ff */
[----:B------:R-:W1:Y:S01]  /*31d0*/  LDC R28, c[0x0][0x288] ;  /* 0x0000a200ff1c7b82 */ /* 0x000e620000000800 */
[----:B------:R-:W-:Y:S02]  /*31e0*/  IMAD.SHL.U32 R29, R5, 0x40, RZ ;  /* 0x00000040051d7824 */ /* 0x000fe400078e00ff */
[----:B------:R-:W3:Y:S02]  /*31f0*/  SYNCS.PHASECHK.TRANS64.TRYWAIT P1, [R14+URZ+0x8], R13 ;  /* 0x0000080d0e0075a7 */ /* 0x000ee4000802017f */
[----:B---3--:R-:W-:Y:S05]  /*3200*/  @!P1 BRA `(.L_x_37) ;  /* 0x00000060003c9947 */ /* 0x008fea0003800000 */
.L_x_195:
[----:B------:R-:W-:Y:S01]  /*3210*/  ULDC UR4, c[0x0][0x284] ;  /* 0x0000a10000047ab9 */ /* 0x000fe20000000800 */
[----:B------:R-:W-:Y:S01]  /*3220*/  IMAD.SHL.U32 R35, R4, 0x80, RZ ;  /* 0x0000008004237824 */ /* 0x000fe200078e00ff */
[----:B------:R-:W-:-:S04]  /*3230*/  ISETP.GE.AND P1, PT, R29, UR4, PT ;  /* 0x000000041d007c0c */ /* 0x000fc8000bf26270 */
[----:B-1----:R-:W-:-:S13]  /*3240*/  ISETP.GE.OR P1, PT, R35, R28, P1 ;  /* 0x0000001c2300720c */ /* 0x002fda0000f26670 */
[----:B------:R-:W-:Y:S05]  /*3250*/  @P1 BRA `(.L_x_38) ;  /* 0x0000004400e01947 */ /* 0x000fea0003800000 */
[----:B------:R-:W1:Y:S01]  /*3260*/  LDC.64 R32, c[0x0][0x5c8] ;  /* 0x00017200ff207b82 */ /* 0x000e620000000a00 */
[C---:B------:R-:W-:Y:S01]  /*3270*/  IMAD.SHL.U32 R24, R11.reuse, 0x2, RZ ;  /* 0x000000020b187824 */ /* 0x040fe200078e00ff */
[----:B------:R-:W-:Y:S01]  /*3280*/  SHF.R.S32.HI R30, RZ, 0x1f, R0 ;  /* 0x0000001fff1e7819 */ /* 0x000fe20000011400 */
[----:B------:R-:W-:Y:S01]  /*3290*/  ULDC.64 UR4, c[0x0][0x5d0] ;  /* 0x0001740000047ab9 */ /* 0x000fe20000000a00 */
[--C-:B------:R-:W-:Y:S01]  /*32a0*/  SHF.R.S32.HI R34, RZ, 0x1f, R35.reuse ;  /* 0x0000001fff227819 */ /* 0x100fe20000011423 */
[----:B------:R-:W-:Y:S01]  /*32b0*/  IMAD R28, R11, -0x2, R28 ;  /* 0xfffffffe0b1c7824 */ /* 0x000fe200078e021c */
[--C-:B------:R-:W-:Y:S01]  /*32c0*/  SHF.R.S32.HI R25, RZ, 0x1f, R24.reuse ;  /* 0x0000001fff197819 */ /* 0x100fe20000011418 */
[----:B------:R-:W-:Y:S01]  /*32d0*/  IMAD R27, R30, UR4, RZ ;  /* 0x000000041e1b7c24 */ /* 0x000fe2000f8e02ff */
[----:B------:R-:W-:Y:S01]  /*32e0*/  BSSY B0, `(.L_x_38) ;  /* 0x000046f000007945 */ /* 0x000fe20003800000 */
[----:B------:R-:W-:Y:S02]  /*32f0*/  IMAD.IADD R28, R28, 0x1, -R35 ;  /* 0x000000011c1c7824 */ /* 0x000fe400078e0a23 */
[----:B---3--:R-:W-:-:S04]  /*3300*/  IMAD.WIDE.U32 R12, R0, UR4, R24 ;  /* 0x00000004000c7c25 */ /* 0x008fc8000f8e0018 */
[----:B------:R-:W-:Y:S01]  /*3310*/  IMAD R31, R0, UR5, R27 ;  /* 0x00000005001f7c24 */ /* 0x000fe2000f8e021b */
[----:B------:R-:W-:Y:S01]  /*3320*/  IADD3 R12, P1, R35, R12, RZ ;  /* 0x0000000c230c7210 */ /* 0x000fe20007f3e0ff */
[----:B------:R-:W-:Y:S01]  /*3330*/  IMAD.WIDE R26, R5, 0x40, R8 ;  /* 0x00000040051a7825 */ /* 0x000fe200078e0208 */
[----:B------:R-:W-:Y:S02]  /*3340*/  ULDC.64 UR4, c[0x0][0x5c0] ;  /* 0x0001700000047ab9 */ /* 0x000fe40000000a00 */
[----:B------:R-:W-:Y:S01]  /*3350*/  IADD3.X R13, R34, R13, R31, P1, !PT ;  /* 0x0000000d220d7210 */ /* 0x000fe20000ffe41f */
[-C--:B-1----:R-:W-:Y:S02]  /*3360*/  IMAD R4, R27, R32.reuse, RZ ;  /* 0x000000201b047224 */ /* 0x082fe400078e02ff */
[----:B------:R-:W-:-:S04]  /*3370*/  IMAD.WIDE.U32 R12, R26, R32, R12 ;  /* 0x000000201a0c7225 */ /* 0x000fc800078e000c */
[----:B------:R-:W-:Y:S01]  /*3380*/  IMAD R5, R26, R33, R4 ;  /* 0x000000211a057224 */ /* 0x000fe200078e0204 */
[----:B------:R-:W-:Y:S02]  /*3390*/  LEA R4, P1, R32, R12, 0x3 ;  /* 0x0000000c20047211 */ /* 0x000fe400078218ff */
[----:B------:R-:W-:Y:S01]  /*33a0*/  IADD3 R12, P2, R12, UR4, RZ ;  /* 0x000000040c0c7c10 */ /* 0x000fe2000ff5e0ff */
[----:B------:R-:W-:Y:S01]  /*33b0*/  IMAD.IADD R13, R13, 0x1, R5 ;  /* 0x000000010d0d7824 */ /* 0x000fe200078e0205 */
[----:B------:R-:W-:-:S04]  /*33c0*/  IADD3 R4, P3, R4, UR4, RZ ;  /* 0x0000000404047c10 */ /* 0x000fc8000ff7e0ff */
[----:B------:R-:W-:Y:S01]  /*33d0*/  LEA.HI.X R5, R32, R13, R33, 0x3, P1 ;  /* 0x0000000d20057211 */ /* 0x000fe200008f1c21 */
[----:B------:R-:W-:Y:S01]  /*33e0*/  IMAD.IADD R32, R16, 0x1, -R29 ;  /* 0x0000000110207824 */ /* 0x000fe200078e0a1d */
[----:B----45:R-:W-:Y:S02]  /*33f0*/  FSETP.NEU.AND P1, PT, R10, RZ, PT ;  /* 0x000000ff0a00720b */ /* 0x030fe40003f2d000 */
[----:B------:R-:W-:Y:S02]  /*3400*/  IADD3.X R13, R13, UR5, RZ, P2, !PT ;  /* 0x000000050d0d7c10 */ /* 0x000fe400097fe4ff */
[----:B------:R-:W-:-:S09]  /*3410*/  IADD3.X R5, R5, UR5, RZ, P3, !PT ;  /* 0x0000000505057c10 */ /* 0x000fd20009ffe4ff */
[----:B------:R-:W-:Y:S05]  /*3420*/  @!P1 BRA `(.L_x_39) ;  /* 0x0000003400609947 */ /* 0x000fea0003800000 */
[----:B------:R-:W-:Y:S01]  /*3430*/  ULDC.64 UR4, c[0x0][0x5b8] ;  /* 0x00016e0000047ab9 */ /* 0x000fe20000000a00 */
[----:B------:R-:W-:Y:S01]  /*3440*/  ULDC.64 UR16, c[0x0][0x5a8] ;  /* 0x00016a0000107ab9 */ /* 0x000fe20000000a00 */
[----:B------:R-:W-:Y:S01]  /*3450*/  IMAD.WIDE.U32 R24, R0, UR4, R24 ;  /* 0x0000000400187c25 */ /* 0x000fe2000f8e0018 */
[----:B------:R-:W-:Y:S03]  /*3460*/  BSSY B1, `(.L_x_40) ;  /* 0x0000010000017945 */ /* 0x000fe60003800000 */
[----:B------:R-:W-:Y:S01]  /*3470*/  IMAD R29, R30, UR4, RZ ;  /* 0x000000041e1d7c24 */ /* 0x000fe2000f8e02ff */
[----:B------:R-:W-:-:S03]  /*3480*/  IADD3 R30, P1, R35, R24, RZ ;  /* 0x00000018231e7210 */ /* 0x000fc60007f3e0ff */
[----:B------:R-:W-:Y:S01]  /*3490*/  IMAD R29, R0, UR5, R29 ;  /* 0x00000005001d7c24 */ /* 0x000fe2000f8e021d */
[----:B------:R-:W-:Y:S01]  /*34a0*/  ULDC.64 UR4, c[0x0][0x5b0] ;  /* 0x00016c0000047ab9 */ /* 0x000fe20000000a00 */
[----:B------:R-:W-:-:S03]  /*34b0*/  PRMT R0, RZ, 0x7610, R0 ;  /* 0x00007610ff007816 */ /* 0x000fc60000000000 */
[----:B------:R-:W-:Y:S01]  /*34c0*/  IADD3.X R31, R34, R25, R29, P1, !PT ;  /* 0x00000019221f7210 */ /* 0x000fe20000ffe41d */
[----:B------:R-:W-:Y:S01]  /*34d0*/  IMAD R29, R27, UR4, RZ ;  /* 0x000000041b1d7c24 */ /* 0x000fe2000f8e02ff */
[----:B------:R-:W-:Y:S01]  /*34e0*/  ISETP.GE.AND P1, PT, R32, 0x1, PT ;  /* 0x000000012000780c */ /* 0x000fe20003f26270 */
[----:B------:R-:W-:-:S03]  /*34f0*/  IMAD.WIDE.U32 R24, R26, UR4, R30 ;  /* 0x000000041a187c25 */ /* 0x000fc6000f8e001e */
[----:B------:R-:W-:Y:S01]  /*3500*/  ISETP.LT.OR P4, PT, R28, 0x1, !P1 ;  /* 0x000000011c00780c */ /* 0x000fe20004f81670 */
[----:B------:R-:W-:Y:S01]  /*3510*/  IMAD R29, R26, UR5, R29 ;  /* 0x000000051a1d7c24 */ /* 0x000fe2000f8e021d */
[----:B------:R-:W-:-:S04]  /*3520*/  IADD3 R24, P2, R24, UR16, RZ ;  /* 0x0000001018187c10 */ /* 0x000fc8000ff5e0ff */
[----:B------:R-:W-:-:S07]  /*3530*/  IADD3.X R25, R25, UR17, R29, P2, !PT ;  /* 0x0000001119197c10 */ /* 0x000fce00097fe41d */
[----:B------:R-:W-:Y:S05]  /*3540*/  @P4 BRA `(.L_x_41) ;  /* 0x0000000000044947 */ /* 0x000fea0003800000 */
[----:B------:R1:W5:Y:S02]  /*3550*/  LDG.E.U8 R0, desc[UR22][R24.64] ;  /* 0x0000001618007981 */ /* 0x000364000c1e1100 */
.L_x_41:
[----:B------:R-:W-:Y:S05]  /*3560*/  BSYNC B1 ;  /* 0x0000000000017941 */ /* 0x000fea0003800000 */
.L_x_40:
[----:B-----5:R-:W-:Y:S01]  /*3570*/  LOP3.LUT R0, R0, 0xff, RZ, 0xc0, !PT ;  /* 0x000000ff00007812 */ /* 0x020fe200078ec0ff */
[----:B------:R-:W-:Y:S01]  /*3580*/  BSSY B1, `(.L_x_42) ;  /* 0x000000b000017945 */ /* 0x000fe20003800000 */
[----:B------:R-:W-:Y:S02]  /*3590*/  ISETP.LT.OR P3, PT, R28, 0x2, !P1 ;  /* 0x000000021c00780c */ /* 0x000fe40004f61670 */
[----:B------:R-:W-:-:S05]  /*35a0*/  F2FP.F16.E5M2.UNPACK_B R0, R0 ;  /* 0x00000000ff00723e */ /* 0x000fca00020004ff */
[----:B------:R-:W-:-:S05]  /*35b0*/  HADD2.F32 R29, -RZ, R0.H0_H0 ;  /* 0x20000000ff1d7230 */ /* 0x000fca0000004100 */
[----:B------:R-:W-:-:S04]  /*35c0*/  FMUL R0, R29, R10 ;  /* 0x0000000a1d007220 */ /* 0x000fc80000400000 */
[----:B--2---:R-:W-:-:S05]  /*35d0*/  FFMA R0, R143, R7, R0 ;  /* 0x000000078f007223 */ /* 0x004fca0000000000 */
[----:B------:R-:W-:Y:S02]  /*35e0*/  F2FP.SATFINITE.E5M2.F32.PACK_AB_MERGE_C R29, RZ, R0, RZ ;  /* 0x00000000ff1d723e */ /* 0x000fe400048060ff */
[----:B------:R-:W-:-:S03]  /*35f0*/  PRMT R0, RZ, 0x7610, R0 ;  /* 0x00007610ff007816 */ /* 0x000fc60000000000 */
[----:B------:R2:W-:Y:S01]  /*3600*/  @!P4 STG.E.U8 desc[UR22][R12.64], R29 ;  /* 0x0000001d0c00c986 */ /* 0x0005e2000c101116 */
[----:B------:R-:W-:Y:S05]  /*3610*/  @P3 BRA `(.L_x_43) ;  /* 0x0000000000043947 */ /* 0x000fea0003800000 */
[----:B------:R3:W5:Y:S02]  /*3620*/  LDG.E.U8 R0, desc[UR22][R24.64+0x1] ;  /* 0x0000011618007981 */ /* 0x000764000c1e1100 */
.L_x_43:
[----:B------:R-:W-:Y:S05]  /*3630*/  BSYNC B1 ;  /* 0x0000000000017941 */ /* 0x000fea0003800000 */
.L_x_42:
[----:B-----5:R-:W-:Y:S01]  /*3640*/  LOP3.LUT R0, R0, 0xff, RZ, 0xc0, !PT ;  /* 0x000000ff00007812 */ /* 0x020fe200078ec0ff */
[----:B------:R-:W-:Y:S01]  /*3650*/  BSSY B1, `(.L_x_44) ;  /* 0x0000013000017945 */ /* 0x000fe20003800000 */
[----:B------:R-:W-:Y:S02]  /*3660*/  IADD3 R33, P2, R26, 0x8, RZ ;  /* 0x000000081a217810 */ /* 0x000fe40007f5e0ff */
[----:B------:R-:W-:-:S03]  /*3670*/  F2FP.F16.E5M2.UNPACK_B R0, R0 ;  /* 0x00000000ff00723e */ /* 0x000fc600020004ff */
[----:B------:R-:W-:Y:S01]  /*3680*/  IMAD.X R26, RZ, RZ, R27, P2 ;  /* 0x000000ffff1a7224 */ /* 0x000fe200010e061b */
[----:B------:R-:W-:Y:S01]  /*3690*/  ISETP.GE.AND P2, PT, R32, 0x9, PT ;  /* 0x000000092000780c */ /* 0x000fe20003f46270 */
[----:B--2---:R-:W-:Y:S01]  /*36a0*/  HADD2.F32 R29, -RZ, R0.H0_H0 ;  /* 0x20000000ff1d7230 */ /* 0x004fe20000004100 */
[----:B------:R-:W-:Y:S01]  /*36b0*/  PRMT R0, RZ, 0x7610, R0 ;  /* 0x00007610ff007816 */ /* 0x000fe20000000000 */
[----:B------:R-:W-:Y:S01]  /*36c0*/  IMAD R26, R26, UR4, RZ ;  /* 0x000000041a1a7c24 */ /* 0x000fe2000f8e02ff */
[----:B------:R-:W-:Y:S01]  /*36d0*/  ISETP.LT.OR P5, PT, R28, 0x1, !P2 ;  /* 0x000000011c00780c */ /* 0x000fe200057a1670 */
[----:B------:R-:W-:-:S04]  /*36e0*/  IMAD.WIDE.U32 R30, R33, UR4, R30 ;  /* 0x00000004211e7c25 */ /* 0x000fc8000f8e001e */
[----:B------:R-:W-:Y:S01]  /*36f0*/  FMUL R29, R29, R10 ;  /* 0x0000000a1d1d7220 */ /* 0x000fe20000400000 */
[----:B------:R-:W-:-:S03]  /*3700*/  IMAD R33, R33, UR5, R26 ;  /* 0x0000000521217c24 */ /* 0x000fc6000f8e021a */
[----:B------:R-:W-:Y:S01]  /*3710*/  FFMA R29, R144, R7, R29 ;  /* 0x00000007901d7223 */ /* 0x000fe2000000001d */
[----:B------:R-:W-:-:S04]  /*3720*/  IADD3 R26, P4, R30, UR16, RZ ;  /* 0x000000101e1a7c10 */ /* 0x000fc8000ff9e0ff */
[----:B------:R-:W-:Y:S02]  /*3730*/  F2FP.SATFINITE.E5M2.F32.PACK_AB_MERGE_C R29, RZ, R29, RZ ;  /* 0x0000001dff1d723e */ /* 0x000fe400048060ff */
[----:B------:R-:W-:-:S03]  /*3740*/  IADD3.X R27, R31, UR17, R33, P4, !PT ;  /* 0x000000111f1b7c10 */ /* 0x000fc6000a7fe421 */
[----:B------:R2:W-:Y:S01]  /*3750*/  @!P3 STG.E.U8 desc[UR22][R12.64+0x1], R29 ;  /* 0x0000011d0c00b986 */ /* 0x0005e2000c101116 */
[----:B------:R-:W-:Y:S05]  /*3760*/  @P5 BRA `(.L_x_45) ;  /* 0x0000000000045947 */ /* 0x000fea0003800000 */
[----:B------:R4:W5:Y:S02]  /*3770*/  LDG.E.U8 R0, desc[UR22][R26.64] ;  /* 0x000000161a007981 */ /* 0x000964000c1e1100 */
.L_x_45:
[----:B------:R-:W-:Y:S05]  /*3780*/  BSYNC B1 ;  /* 0x0000000000017941 */ /* 0x000fea0003800000 */
.L_x_44:
[----:B-----5:R-:W-:Y:S01]  /*3790*/  LOP3.LUT R0, R0, 0xff, RZ, 0xc0, !PT ;  /* 0x000000ff00007812 */ /* 0x020fe200078ec0ff */
[----:B------:R-:W-:Y:S01]  /*37a0*/  BSSY B1, `(.L_x_46) ;  /* 0x000000b000017945 */ /* 0x000fe20003800000 */
[----:B------:R-:W-:Y:S02]  /*37b0*/  ISETP.LT.OR P3, PT, R28, 0x2, !P2 ;  /* 0x000000021c00780c */ /* 0x000fe40005761670 */
[----:B------:R-:W-:-:S05]  /*37c0*/  F2FP.F16.E5M2.UNPACK_B R0, R0 ;  /* 0x00000000ff00723e */ /* 0x000fca00020004ff */
[----:B--2---:R-:W-:-:S05]  /*37d0*/  HADD2.F32 R29, -RZ, R0.H0_H0 ;  /* 0x20000000ff1d7230 */ /* 0x004fca0000004100 */
[----:B------:R-:W-:-:S04]  /*37e0*/  FMUL R0, R29, R10 ;  /* 0x0000000a1d007220 */ /* 0x000fc80000400000 */
[----:B------:R-:W-:-:S05]  /*37f0*/  FFMA R0, R141, R7, R0 ;  /* 0x000000078d007223 */ /* 0x000fca0000000000 */
[----:B------:R-:W-:Y:S02]  /*3800*/  F2FP.SATFINITE.E5M2.F32.PACK_AB_MERGE_C R29, RZ, R0, RZ ;  /* 0x00000000ff1d723e */ /* 0x000fe400048060ff */
[----:B------:R-:W-:-:S03]  /*3810*/  PRMT R0, RZ, 0x7610, R0 ;  /* 0x00007610ff007816 */ /* 0x000fc60000000000 */
[----:B------:R2:W-:Y:S01]  /*3820*/  @!P5 STG.E.U8 desc[UR22][R4.64], R29 ;  /* 0x0000001d0400d986 */ /* 0x0005e2000c101116 */
[----:B------:R-:W-:Y:S05]  /*3830*/  @P3 BRA `(.L_x_47) ;  /* 0x0000000000043947 */ /* 0x000fea0003800000 */
[----:B------:R0:W5:Y:S02]  /*3840*/  LDG.E.U8 R0, desc[UR22][R26.64+0x1] ;  /* 0x000001161a007981 */ /* 0x000164000c1e1100 */
.L_x_47:
[----:B------:R-:W-:Y:S05]  /*3850*/  BSYNC B1 ;  /* 0x0000000000017941 */ /* 0x000fea0003800000 */
.L_x_46:
[----:B-----5:R-:W-:Y:S01]  /*3860*/  LOP3.LUT R0, R0, 0xff, RZ, 0xc0, !PT ;  /* 0x000000ff00007812 */ /* 0x020fe200078ec0ff */
[----:B------:R-:W-:Y:S01]  /*3870*/  BSSY B1, `(.L_x_48) ;  /* 0x000000b000017945 */ /* 0x000fe20003800000 */
[----:B------:R-:W-:Y:S02]  /*3880*/  ISETP.LT.OR P4, PT, R28, 0x9, !P1 ;  /* 0x000000091c00780c */ /* 0x000fe40004f81670 */
[----:B------:R-:W-:-:S05]  /*3890*/  F2FP.F16.E5M2.UNPACK_B R0, R0 ;  /* 0x00000000ff00723e */ /* 0x000fca00020004ff */
[----:B--2---:R-:W-:Y:S01]  /*38a0*/  HADD2.F32 R29, -RZ, R0.H0_H0 ;  /* 0x20000000ff1d7230 */ /* 0x004fe20000004100 */
[----:B------:R-:W-:-:S04]  /*38b0*/  PRMT R0, RZ, 0x7610, R0 ;  /* 0x00007610ff007816 */ /* 0x000fc80000000000 */
[----:B------:R-:W-:-:S04]  /*38c0*/  FMUL R29, R29, R10 ;  /* 0x0000000a1d1d7220 */ /* 0x000fc80000400000 */
[----:B------:R-:W-:-:S05]  /*38d0*/  FFMA R29, R142, R7, R29 ;  /* 0x000000078e1d7223 */ /* 0x000fca000000001d */
[----:B------:R-:W-:-:S05]  /*38e0*/  F2FP.SATFINITE.E5M2.F32.PACK_AB_MERGE_C R29, RZ, R29, RZ ;  /* 0x0000001dff1d723e */ /* 0x000fca00048060ff */
[----:B------:R2:W-:Y:S01]  /*38f0*/  @!P3 STG.E.U8 desc[UR22][R4.64+0x1], R29 ;  /* 0x0000011d0400b986 */ /* 0x0005e2000c101116 */
[----:B------:R-:W-:Y:S05]  /*3900*/  @P4 BRA `(.L_x_49) ;  /* 0x0000000000044947 */ /* 0x000fea0003800000 */
[----:B------:R0:W5:Y:S02]  /*3910*/  LDG.E.U8 R0, desc[UR22][R24.64+0x8] ;  /* 0x0000081618007981 */ /* 0x000164000c1e1100 */
.L_x_49:
[----:B------:R-:W-:Y:S05]  /*3920*/  BSYNC B1 ;  /* 0x0000000000017941 */ /* 0x000fea0003800000 */
.L_x_48:
        /* <DEDUP_REMOVED lines=12> */
.L_x_51:
[----:B------:R-:W-:Y:S05]  /*39f0*/  BSYNC B1 ;  /* 0x0000000000017941 */ /* 0x000fea0003800000 */
.L_x_50:
        /* <DEDUP_REMOVED lines=12> */
.L_x_53:
[----:B------:R-:W-:Y:S05]  /*3ac0*/  BSYNC B1 ;  /* 0x0000000000017941 */ /* 0x000fea0003800000 */
.L_x_52:
        /* <DEDUP_REMOVED lines=12> */
.L_x_55:
[----:B------:R-:W-:Y:S05]  /*3b90*/  BSYNC B1 ;  /* 0x0000000000017941 */ /* 0x000fea0003800000 */
.L_x_54:
        /* <DEDUP_REMOVED lines=12> */
.L_x_57:
[----:B------:R-:W-:Y:S05]  /*3c60*/  BSYNC B1 ;  /* 0x0000000000017941 */ /* 0x000fea0003800000 */
.L_x_56:
        /* <DEDUP_REMOVED lines=12> */
.L_x_59:
[----:B------:R-:W-:Y:S05]  /*3d30*/  BSYNC B1 ;  /* 0x0000000000017941 */ /* 0x000fea0003800000 */
.L_x_58:
        /* <DEDUP_REMOVED lines=12> */
.L_x_61:
[----:B------:R-:W-:Y:S05]  /*3e00*/  BSYNC B1 ;  /* 0x0000000000017941 */ /* 0x000fea0003800000 */
.L_x_60:
        /* <DEDUP_REMOVED lines=12> */
.L_x_63:
[----:B------:R-:W-:Y:S05]  /*3ed0*/  BSYNC B1 ;  /* 0x0000000000017941 */ /* 0x000fea0003800000 */
.L_x_62:
        /* <DEDUP_REMOVED lines=12> */
.L_x_65:
[----:B------:R-:W-:Y:S05]  /*3fa0*/  BSYNC B1 ;  /* 0x0000000000017941 */ /* 0x000fea0003800000 */
.L_x_64:
        /* <DEDUP_REMOVED lines=12> */
.L_x_67:
[----:B------:R-:W-:Y:S05]  /*4070*/  BSYNC B1 ;  /* 0x0000000000017941 */ /* 0x000fea0003800000 */
.L_x_66:
        /* <DEDUP_REMOVED lines=12> */
.L_x_69:
[----:B------:R-:W-:Y:S05]  /*4140*/  BSYNC B1 ;  /* 0x0000000000017941 */ /* 0x000fea0003800000 */
.L_x_68:
        /* <DEDUP_REMOVED lines=12> */
.L_x_71:
[----:B------:R-:W-:Y:S05]  /*4210*/  BSYNC B1 ;  /* 0x0000000000017941 */ /* 0x000fea0003800000 */
.L_x_70:
        /* <DEDUP_REMOVED lines=12> */
.L_x_73:
[----:B------:R-:W-:Y:S05]  /*42e0*/  BSYNC B1 ;  /* 0x0000000000017941 */ /* 0x000fea0003800000 */
.L_x_72:
        /* <DEDUP_REMOVED lines=12> */
.L_x_75:
[----:B------:R-:W-:Y:S05]  /*43b0*/  BSYNC B1 ;  /* 0x0000000000017941 */ /* 0x000fea0003800000 */
.L_x_74:
        /* <DEDUP_REMOVED lines=12> */
.L_x_77:
[----:B------:R-:W-:Y:S05]  /*4480*/  BSYNC B1 ;  /* 0x0000000000017941 */ /* 0x000fea0003800000 */
.L_x_76:
        /* <DEDUP_REMOVED lines=12> */
.L_x_79:
[----:B------:R-:W-:Y:S05]  /*4550*/  BSYNC B1 ;  /* 0x0000000000017941 */ /* 0x000fea0003800000 */
.L_x_78:
        /* <DEDUP_REMOVED lines=12> */
.L_x_81:
[----:B------:R-:W-:Y:S05]  /*4620*/  BSYNC B1 ;  /* 0x0000000000017941 */ /* 0x000fea0003800000 */
.L_x_80:
        /* <DEDUP_REMOVED lines=12> */
.L_x_83:
[----:B------:R-:W-:Y:S05]  /*46f0*/  BSYNC B1 ;  /* 0x0000000000017941 */ /* 0x000fea0003800000 */
.L_x_82:
        /* <DEDUP_REMOVED lines=12> */
.L_x_85:
[----:B------:R-:W-:Y:S05]  /*47c0*/  BSYNC B1 ;  /* 0x0000000000017941 */ /* 0x000fea0003800000 */
.L_x_84:
        /* <DEDUP_REMOVED lines=12> */
.L_x_87:
[----:B------:R-:W-:Y:S05]  /*4890*/  BSYNC B1 ;  /* 0x0000000000017941 */ /* 0x000fea0003800000 */
.L_x_86:
        /* <DEDUP_REMOVED lines=12> */
.L_x_89:
[----:B------:R-:W-:Y:S05]  /*4960*/  BSYNC B1 ;  /* 0x0000000000017941 */ /* 0x000fea0003800000 */
.L_x_88:
        /* <DEDUP_REMOVED lines=12> */
.L_x_91:
[----:B------:R-:W-:Y:S05]  /*4a30*/  BSYNC B1 ;  /* 0x0000000000017941 */ /* 0x000fea0003800000 */
.L_x_90:
        /* <DEDUP_REMOVED lines=12> */
.L_x_93:
[----:B------:R-:W-:Y:S05]  /*4b00*/  BSYNC B1 ;  /* 0x0000000000017941 */ /* 0x000fea0003800000 */
.L_x_92:
        /* <DEDUP_REMOVED lines=12> */
.L_x_95:
[----:B------:R-:W-:Y:S05]  /*4bd0*/  BSYNC B1 ;  /* 0x0000000000017941 */ /* 0x000fea0003800000 */
.L_x_94:
        /* <DEDUP_REMOVED lines=12> */
.L_x_97:
[----:B------:R-:W-:Y:S05]  /*4ca0*/  BSYNC B1 ;  /* 0x0000000000017941 */ /* 0x000fea0003800000 */
.L_x_96:
        /* <DEDUP_REMOVED lines=12> */
.L_x_99:
[----:B------:R-:W-:Y:S05]  /*4d70*/  BSYNC B1 ;  /* 0x0000000000017941 */ /* 0x000fea0003800000 */
.L_x_98:
        /* <DEDUP_REMOVED lines=12> */
.L_x_101:
[----:B------:R-:W-:Y:S05]  /*4e40*/  BSYNC B1 ;  /* 0x0000000000017941 */ /* 0x000fea0003800000 */
.L_x_100:
        /* <DEDUP_REMOVED lines=12> */
.L_x_103:
[----:B------:R-:W-:Y:S05]  /*4f10*/  BSYNC B1 ;  /* 0x0000000000017941 */ /* 0x000fea0003800000 */
.L_x_102:
        /* <DEDUP_REMOVED lines=12> */
.L_x_105:
[----:B------:R-:W-:Y:S05]  /*4fe0*/  BSYNC B1 ;  /* 0x0000000000017941 */ /* 0x000fea0003800000 */
.L_x_104:
        /* <DEDUP_REMOVED lines=12> */
.L_x_107:
[----:B------:R-:W-:Y:S05]  /*50b0*/  BSYNC B1 ;  /* 0x0000000000017941 */ /* 0x000fea0003800000 */
.L_x_106:
        /* <DEDUP_REMOVED lines=12> */
.L_x_109:
[----:B------:R-:W-:Y:S05]  /*5180*/  BSYNC B1 ;  /* 0x0000000000017941 */ /* 0x000fea0003800000 */
.L_x_108:
        /* <DEDUP_REMOVED lines=12> */
.L_x_111:
[----:B------:R-:W-:Y:S05]  /*5250*/  BSYNC B1 ;  /* 0x0000000000017941 */ /* 0x000fea0003800000 */
.L_x_110:
        /* <DEDUP_REMOVED lines=12> */
.L_x_113:
[----:B------:R-:W-:Y:S05]  /*5320*/  BSYNC B1 ;  /* 0x0000000000017941 */ /* 0x000fea0003800000 */
.L_x_112:
        /* <DEDUP_REMOVED lines=12> */
.L_x_115:
[----:B------:R-:W-:Y:S05]  /*53f0*/  BSYNC B1 ;  /* 0x0000000000017941 */ /* 0x000fea0003800000 */
.L_x_114:
        /* <DEDUP_REMOVED lines=12> */
.L_x_117:
[----:B------:R-:W-:Y:S05]  /*54c0*/  BSYNC B1 ;  /* 0x0000000000017941 */ /* 0x000fea0003800000 */
.L_x_116:
        /* <DEDUP_REMOVED lines=12> */
.L_x_119:
[----:B------:R-:W-:Y:S05]  /*5590*/  BSYNC B1 ;  /* 0x0000000000017941 */ /* 0x000fea0003800000 */
.L_x_118:
        /* <DEDUP_REMOVED lines=12> */
.L_x_121:
[----:B------:R-:W-:Y:S05]  /*5660*/  BSYNC B1 ;  /* 0x0000000000017941 */ /* 0x000fea0003800000 */
.L_x_120:
        /* <DEDUP_REMOVED lines=12> */
.L_x_123:
[----:B------:R-:W-:Y:S05]  /*5730*/  BSYNC B1 ;  /* 0x0000000000017941 */ /* 0x000fea0003800000 */
.L_x_122:
        /* <DEDUP_REMOVED lines=12> */
.L_x_125:
[----:B------:R-:W-:Y:S05]  /*5800*/  BSYNC B1 ;  /* 0x0000000000017941 */ /* 0x000fea0003800000 */
.L_x_124:
        /* <DEDUP_REMOVED lines=12> */
.L_x_127:
[----:B------:R-:W-:Y:S05]  /*58d0*/  BSYNC B1 ;  /* 0x0000000000017941 */ /* 0x000fea0003800000 */
.L_x_126:
        /* <DEDUP_REMOVED lines=12> */
.L_x_129:
[----:B------:R-:W-:Y:S05]  /*59a0*/  BSYNC B1 ;  /* 0x0000000000017941 */ /* 0x000fea0003800000 */
.L_x_128:
        /* <DEDUP_REMOVED lines=12> */
.L_x_131:
[----:B------:R-:W-:Y:S05]  /*5a70*/  BSYNC B1 ;  /* 0x0000000000017941 */ /* 0x000fea0003800000 */
.L_x_130:
        /* <DEDUP_REMOVED lines=12> */
.L_x_133:
[----:B------:R-:W-:Y:S05]  /*5b40*/  BSYNC B1 ;  /* 0x0000000000017941 */ /* 0x000fea0003800000 */
.L_x_132:
        /* <DEDUP_REMOVED lines=12> */
.L_x_135:
[----:B------:R-:W-:Y:S05]  /*5c10*/  BSYNC B1 ;  /* 0x0000000000017941 */ /* 0x000fea0003800000 */
.L_x_134:
        /* <DEDUP_REMOVED lines=12> */
.L_x_137:
[----:B------:R-:W-:Y:S05]  /*5ce0*/  BSYNC B1 ;  /* 0x0000000000017941 */ /* 0x000fea0003800000 */
.L_x_136:
        /* <DEDUP_REMOVED lines=12> */
.L_x_139:
[----:B------:R-:W-:Y:S05]  /*5db0*/  BSYNC B1 ;  /* 0x0000000000017941 */ /* 0x000fea0003800000 */
.L_x_138:
        /* <DEDUP_REMOVED lines=12> */
.L_x_141:
[----:B------:R-:W-:Y:S05]  /*5e80*/  BSYNC B1 ;  /* 0x0000000000017941 */ /* 0x000fea0003800000 */
.L_x_140:
        /* <DEDUP_REMOVED lines=12> */
.L_x_143:
[----:B------:R-:W-:Y:S05]  /*5f50*/  BSYNC B1 ;  /* 0x0000000000017941 */ /* 0x000fea0003800000 */
.L_x_142:
        /* <DEDUP_REMOVED lines=12> */
.L_x_145:
[----:B------:R-:W-:Y:S05]  /*6020*/  BSYNC B1 ;  /* 0x0000000000017941 */ /* 0x000fea0003800000 */
.L_x_144:
        /* <DEDUP_REMOVED lines=12> */
.L_x_147:
[----:B------:R-:W-:Y:S05]  /*60f0*/  BSYNC B1 ;  /* 0x0000000000017941 */ /* 0x000fea0003800000 */
.L_x_146:
        /* <DEDUP_REMOVED lines=12> */
.L_x_149:
[----:B------:R-:W-:Y:S05]  /*61c0*/  BSYNC B1 ;  /* 0x0000000000017941 */ /* 0x000fea0003800000 */
.L_x_148:
        /* <DEDUP_REMOVED lines=12> */
.L_x_151:
[----:B------:R-:W-:Y:S05]  /*6290*/  BSYNC B1 ;  /* 0x0000000000017941 */ /* 0x000fea0003800000 */
.L_x_150:
        /* <DEDUP_REMOVED lines=12> */
.L_x_153:
[----:B------:R-:W-:Y:S05]  /*6360*/  BSYNC B1 ;  /* 0x0000000000017941 */ /* 0x000fea0003800000 */
.L_x_152:
        /* <DEDUP_REMOVED lines=12> */
.L_x_155:
[----:B------:R-:W-:Y:S05]  /*6430*/  BSYNC B1 ;  /* 0x0000000000017941 */ /* 0x000fea0003800000 */
.L_x_154:
        /* <DEDUP_REMOVED lines=12> */
.L_x_157:
[----:B------:R-:W-:Y:S05]  /*6500*/  BSYNC B1 ;  /* 0x0000000000017941 */ /* 0x000fea0003800000 */
.L_x_156:
        /* <DEDUP_REMOVED lines=12> */
.L_x_159:
[----:B------:R-:W-:Y:S05]  /*65d0*/  BSYNC B1 ;  /* 0x0000000000017941 */ /* 0x000fea0003800000 */
.L_x_158:
        /* <DEDUP_REMOVED lines=12> */
.L_x_161:
[----:B------:R-:W-:Y:S05]  /*66a0*/  BSYNC B1 ;  /* 0x0000000000017941 */ /* 0x000fea0003800000 */
.L_x_160:
        /* <DEDUP_REMOVED lines=12> */
.L_x_163:
[----:B------:R-:W-:Y:S05]  /*6770*/  BSYNC B1 ;  /* 0x0000000000017941 */ /* 0x000fea0003800000 */
.L_x_162:
        /* <DEDUP_REMOVED lines=12> */
.L_x_165:
[----:B------:R-:W-:Y:S05]  /*6840*/  BSYNC B1 ;  /* 0x0000000000017941 */ /* 0x000fea0003800000 */
.L_x_164:
        /* <DEDUP_REMOVED lines=12> */
.L_x_167:
[----:B------:R-:W-:Y:S05]  /*6910*/  BSYNC B1 ;  /* 0x0000000000017941 */ /* 0x000fea0003800000 */
.L_x_166:
[----:B------:R-:W-:Y:S05]  /*6920*/  @P2 BRA `(.L_x_168) ;  /* 0x0000001000282947 */ /* 0x000fea0003800000 */
[----:B-----5:R-:W-:-:S04]  /*6930*/  LOP3.LUT R0, R0, 0xff, RZ, 0xc0, !PT ;  /* 0x000000ff00007812 */ /* 0x020fc800078ec0ff */
[----:B------:R-:W-:-:S05]  /*6940*/  F2FP.F16.E5M2.UNPACK_B R0, R0 ;  /* 0x00000000ff00723e */ /* 0x000fca00020004ff */
[----:B--2---:R-:W-:-:S05]  /*6950*/  HADD2.F32 R13, -RZ, R0.H0_H0 ;  /* 0x20000000ff0d7230 */ /* 0x004fca0000004100 */
[----:B------:R-:W-:-:S04]  /*6960*/  FMUL R13, R13, R10 ;  /* 0x0000000a0d0d7220 */ /* 0x000fc80000400000 */
[----:B------:R-:W-:-:S05]  /*6970*/  FFMA R13, R20, R7, R13 ;  /* 0x00000007140d7223 */ /* 0x000fca000000000d */
[----:B------:R-:W-:-:S05]  /*6980*/  F2FP.SATFINITE.E5M2.F32.PACK_AB_MERGE_C R13, RZ, R13, RZ ;  /* 0x0000000dff0d723e */ /* 0x000fca00048060ff */
[----:B------:R2:W-:Y:S01]  /*6990*/  STG.E.U8 desc[UR22][R4.64+0x79], R13 ;  /* 0x0000790d04007986 */ /* 0x0005e2000c101116 */
[----:B------:R-:W-:Y:S05]  /*69a0*/  BRA `(.L_x_168) ;  /* 0x0000001000087947 */ /* 0x000fea0003800000 */
.L_x_39:
[----:B------:R-:W-:Y:S01]  /*69b0*/  ISETP.GE.AND P2, PT, R32, 0x1, PT ;  /* 0x000000012000780c */ /* 0x000fe20003f46270 */
[-C--:B--2---:R-:W-:Y:S01]  /*69c0*/  FMUL R143, R143, R7.reuse ;  /* 0x000000078f8f7220 */ /* 0x084fe20000400000 */
[-C--:B------:R-:W-:Y:S01]  /*69d0*/  FMUL R144, R144, R7.reuse ;  /* 0x0000000790907220 */ /* 0x080fe20000400000 */
[----:B------:R-:W-:Y:S01]  /*69e0*/  ISETP.GE.AND P1, PT, R32, 0x9, PT ;  /* 0x000000092000780c */ /* 0x000fe20003f26270 */
[-C--:B------:R-:W-:Y:S01]  /*69f0*/  FMUL R141, R141, R7.reuse ;  /* 0x000000078d8d7220 */ /* 0x080fe20000400000 */
[----:B------:R-:W-:Y:S01]  /*6a00*/  ISETP.LT.OR P4, PT, R28, 0x1, !P2 ;  /* 0x000000011c00780c */ /* 0x000fe20005781670 */
[-C--:B------:R-:W-:Y:S01]  /*6a10*/  FMUL R142, R142, R7.reuse ;  /* 0x000000078e8e7220 */ /* 0x080fe20000400000 */
[----:B------:R-:W-:Y:S01]  /*6a20*/  ISETP.LT.OR P5, PT, R28, 0x2, !P2 ;  /* 0x000000021c00780c */ /* 0x000fe200057a1670 */
[----:B------:R-:W-:Y:S01]  /*6a30*/  FMUL R139, R139, R7 ;  /* 0x000000078b8b7220 */ /* 0x000fe20000400000 */
[----:B------:R-:W-:Y:S01]  /*6a40*/  F2FP.SATFINITE.E5M2.F32.PACK_AB_MERGE_C R143, RZ, R143, RZ ;  /* 0x0000008fff8f723e */ /* 0x000fe200048060ff */
[-C--:B------:R-:W-:Y:S01]  /*6a50*/  FMUL R140, R140, R7.reuse ;  /* 0x000000078c8c7220 */ /* 0x080fe20000400000 */
[----:B------:R-:W-:Y:S01]  /*6a60*/  F2FP.SATFINITE.E5M2.F32.PACK_AB_MERGE_C R25, RZ, R144, RZ ;  /* 0x00000090ff19723e */ /* 0x000fe200048060ff */
[-C--:B------:R-:W-:Y:S01]  /*6a70*/  FMUL R137, R137, R7.reuse ;  /* 0x0000000789897220 */ /* 0x080fe20000400000 */
[----:B------:R-:W-:Y:S01]  /*6a80*/  ISETP.LT.OR P3, PT, R28, 0x1, !P1 ;  /* 0x000000011c00780c */ /* 0x000fe20004f61670 */
[-C--:B------:R-:W-:Y:S01]  /*6a90*/  FMUL R138, R138, R7.reuse ;  /* 0x000000078a8a7220 */ /* 0x080fe20000400000 */
[C---:B------:R-:W-:Y:S01]  /*6aa0*/  ISETP.LT.OR P6, PT, R28.reuse, 0xa, !P2 ;  /* 0x0000000a1c00780c */ /* 0x040fe200057c1670 */
[----:B------:R-:W-:Y:S01]  /*6ab0*/  FMUL R135, R135, R7 ;  /* 0x0000000787877220 */ /* 0x000fe20000400000 */
[----:B------:R-:W-:Y:S01]  /*6ac0*/  F2FP.SATFINITE.E5M2.F32.PACK_AB_MERGE_C R141, RZ, R141, RZ ;  /* 0x0000008dff8d723e */ /* 0x000fe200048060ff */
[----:B------:R-:W-:Y:S01]  /*6ad0*/  @!P4 STG.E.U8 desc[UR22][R12.64], R143 ;  /* 0x0000008f0c00c986 */ /* 0x000fe2000c101116 */
[----:B------:R-:W-:Y:S01]  /*6ae0*/  ISETP.LT.OR P4, PT, R28, 0x2, !P1 ;  /* 0x000000021c00780c */ /* 0x000fe20004f81670 */
[-C--:B------:R-:W-:Y:S01]  /*6af0*/  FMUL R136, R136, R7.reuse ;  /* 0x0000000788887220 */ /* 0x080fe20000400000 */
[----:B------:R-:W-:Y:S01]  /*6b00*/  F2FP.SATFINITE.E5M2.F32.PACK_AB_MERGE_C R27, RZ, R142, RZ ;  /* 0x0000008eff1b723e */ /* 0x000fe200048060ff */
[----:B------:R1:W-:Y:S01]  /*6b10*/  @!P5 STG.E.U8 desc[UR22][R12.64+0x1], R25 ;  /* 0x000001190c00d986 */ /* 0x0003e2000c101116 */
[C---:B------:R-:W-:Y:S01]  /*6b20*/  ISETP.LT.OR P5, PT, R28.reuse, 0x9, !P2 ;  /* 0x000000091c00780c */ /* 0x040fe200057a1670 */
[----:B------:R-:W-:Y:S01]  /*6b30*/  FMUL R133, R133, R7 ;  /* 0x0000000785857220 */ /* 0x000fe20000400000 */
[----:B------:R-:W-:Y:S01]  /*6b40*/  F2FP.SATFINITE.E5M2.F32.PACK_AB_MERGE_C R139, RZ, R139, RZ ;  /* 0x0000008bff8b723e */ /* 0x000fe200048060ff */
[----:B------:R-:W-:Y:S01]  /*6b50*/  @!P3 STG.E.U8 desc[UR22][R4.64], R141 ;  /* 0x0000008d0400b986 */ /* 0x000fe2000c101116 */
[----:B------:R-:W-:Y:S01]  /*6b60*/  ISETP.LT.OR P3, PT, R28, 0x9, !P1 ;  /* 0x000000091c00780c */ /* 0x000fe20004f61670 */
[----:B------:R-:W-:Y:S01]  /*6b70*/  FMUL R134, R134, R7 ;  /* 0x0000000786867220 */ /* 0x000fe20000400000 */
[----:B------:R-:W-:Y:S01]  /*6b80*/  F2FP.SATFINITE.E5M2.F32.PACK_AB_MERGE_C R137, RZ, R137, RZ ;  /* 0x00000089ff89723e */ /* 0x000fe200048060ff */
[----:B------:R-:W-:Y:S01]  /*6b90*/  FMUL R131, R131, R7 ;  /* 0x0000000783837220 */ /* 0x000fe20000400000 */
[----:B------:R-:W-:Y:S01]  /*6ba0*/  F2FP.SATFINITE.E5M2.F32.PACK_AB_MERGE_C R135, RZ, R135, RZ ;  /* 0x00000087ff87723e */ /* 0x000fe200048060ff */
[----:B------:R2:W-:Y:S01]  /*6bb0*/  @!P4 STG.E.U8 desc[UR22][R4.64+0x1], R27 ;  /* 0x0000011b0400c986 */ /* 0x0005e2000c101116 */
[----:B------:R-:W-:Y:S01]  /*6bc0*/  ISETP.LT.OR P4, PT, R28, 0xa, !P1 ;  /* 0x0000000a1c00780c */ /* 0x000fe20004f81670 */
[-C--:B------:R-:W-:Y:S01]  /*6bd0*/  FMUL R132, R132, R7.reuse ;  /* 0x0000000784847220 */ /* 0x080fe20000400000 */
[----:B-1----:R-:W-:Y:S01]  /*6be0*/  F2FP.SATFINITE.E5M2.F32.PACK_AB_MERGE_C R25, RZ, R140, RZ ;  /* 0x0000008cff19723e */ /* 0x002fe200048060ff */
[----:B------:R-:W-:Y:S01]  /*6bf0*/  @!P5 STG.E.U8 desc[UR22][R12.64+0x8], R139 ;  /* 0x0000088b0c00d986 */ /* 0x000fe2000c101116 */
[C---:B------:R-:W-:Y:S01]  /*6c00*/  ISETP.LT.OR P5, PT, R28.reuse, 0x11, !P2 ;  /* 0x000000111c00780c */ /* 0x040fe200057a1670 */
[----:B------:R-:W-:Y:S01]  /*6c10*/  FMUL R129, R129, R7 ;  /* 0x0000000781817220 */ /* 0x000fe20000400000 */
[----:B------:R-:W-:Y:S01]  /*6c20*/  F2FP.SATFINITE.E5M2.F32.PACK_AB_MERGE_C R133, RZ, R133, RZ ;  /* 0x00000085ff85723e */ /* 0x000fe200048060ff */
[----:B------:R1:W-:Y:S01]  /*6c30*/  @!P6 STG.E.U8 desc[UR22][R12.64+0x9], R25 ;  /* 0x000009190c00e986 */ /* 0x0003e2000c101116 */
[----:B------:R-:W-:Y:S01]  /*6c40*/  ISETP.LT.OR P6, PT, R28, 0x12, !P2 ;  /* 0x000000121c00780c */ /* 0x000fe200057c1670 */
[----:B------:R-:W-:Y:S01]  /*6c50*/  FMUL R130, R130, R7 ;  /* 0x0000000782827220 */ /* 0x000fe20000400000 */
[----:B------:R-:W-:Y:S01]  /*6c60*/  F2FP.SATFINITE.E5M2.F32.PACK_AB_MERGE_C R131, RZ, R131, RZ ;  /* 0x00000083ff83723e */ /* 0x000fe200048060ff */
[----:B------:R-:W-:Y:S01]  /*6c70*/  @!P3 STG.E.U8 desc[UR22][R4.64+0x8], R137 ;  /* 0x000008890400b986 */ /* 0x000fe2000c101116 */
[----:B--2---:R-:W-:Y:S01]  /*6c80*/  F2FP.SATFINITE.E5M2.F32.PACK_AB_MERGE_C R27, RZ, R138, RZ ;  /* 0x0000008aff1b723e */ /* 0x004fe200048060ff */
[-C--:B------:R-:W-:Y:S01]  /*6c90*/  FMUL R127, R127, R7.reuse ;  /* 0x000000077f7f7220 */ /* 0x080fe20000400000 */
[----:B------:R-:W-:Y:S01]  /*6ca0*/  ISETP.LT.OR P3, PT, R28, 0x11, !P1 ;  /* 0x000000111c00780c */ /* 0x000fe20004f61670 */
[----:B------:R-:W-:Y:S01]  /*6cb0*/  FMUL R128, R128, R7 ;  /* 0x0000000780807220 */ /* 0x000fe20000400000 */
[----:B------:R-:W-:Y:S01]  /*6cc0*/  F2FP.SATFINITE.E5M2.F32.PACK_AB_MERGE_C R129, RZ, R129, RZ ;  /* 0x00000081ff81723e */ /* 0x000fe200048060ff */
[----:B------:R2:W-:Y:S01]  /*6cd0*/  @!P4 STG.E.U8 desc[UR22][R4.64+0x9], R27 ;  /* 0x0000091b0400c986 */ /* 0x0005e2000c101116 */
[C---:B------:R-:W-:Y:S01]  /*6ce0*/  ISETP.LT.OR P4, PT, R28.reuse, 0x12, !P1 ;  /* 0x000000121c00780c */ /* 0x040fe20004f81670 */
[-C--:B------:R-:W-:Y:S01]  /*6cf0*/  FMUL R125, R125, R7.reuse ;  /* 0x000000077d7d7220 */ /* 0x080fe20000400000 */
[----:B-1----:R-:W-:Y:S01]  /*6d00*/  F2FP.SATFINITE.E5M2.F32.PACK_AB_MERGE_C R25, RZ, R136, RZ ;  /* 0x00000088ff19723e */ /* 0x002fe200048060ff */
[----:B------:R-:W-:Y:S01]  /*6d10*/  @!P5 STG.E.U8 desc[UR22][R12.64+0x10], R135 ;  /* 0x000010870c00d986 */ /* 0x000fe2000c101116 */
[----:B------:R-:W-:Y:S01]  /*6d20*/  ISETP.LT.OR P5, PT, R28, 0x19, !P2 ;  /* 0x000000191c00780c */ /* 0x000fe200057a1670 */
[----:B------:R-:W-:Y:S01]  /*6d30*/  FMUL R126, R126, R7 ;  /* 0x000000077e7e7220 */ /* 0x000fe20000400000 */
[----:B------:R-:W-:Y:S01]  /*6d40*/  F2FP.SATFINITE.E5M2.F32.PACK_AB_MERGE_C R127, RZ, R127, RZ ;  /* 0x0000007fff7f723e */ /* 0x000fe200048060ff */
[----:B------:R1:W-:Y:S01]  /*6d50*/  @!P6 STG.E.U8 desc[UR22][R12.64+0x11], R25 ;  /* 0x000011190c00e986 */ /* 0x0003e2000c101116 */
[----:B------:R-:W-:Y:S01]  /*6d60*/  ISETP.LT.OR P6, PT, R28, 0x1a, !P2 ;  /* 0x0000001a1c00780c */ /* 0x000fe200057c1670 */
[-C--:B------:R-:W-:Y:S01]  /*6d70*/  FMUL R123, R123, R7.reuse ;  /* 0x000000077b7b7220 */ /* 0x080fe20000400000 */
[-C--:B------:R-:W-:Y:S01]  /*6d80*/  FMUL R124, R124, R7.reuse ;  /* 0x000000077c7c7220 */ /* 0x080fe20000400000 */
[----:B--2---:R-:W-:Y:S01]  /*6d90*/  F2FP.SATFINITE.E5M2.F32.PACK_AB_MERGE_C R27, RZ, R134, RZ ;  /* 0x00000086ff1b723e */ /* 0x004fe200048060ff */
[----:B------:R-:W-:Y:S01]  /*6da0*/  @!P3 STG.E.U8 desc[UR22][R4.64+0x10], R133 ;  /* 0x000010850400b986 */ /* 0x000fe2000c101116 */
[C---:B------:R-:W-:Y:S01]  /*6db0*/  ISETP.LT.OR P3, PT, R28.reuse, 0x19, !P1 ;  /* 0x000000191c00780c */ /* 0x040fe20004f61670 */
        /* <DEDUP_REMOVED lines=36> */
[-C--:B------:R-:W-:Y:S01]  /*7000*/  FMUL R111, R111, R7.reuse ;  /* 0x000000076f6f7220 */ /* 0x080fe20000400000 */
[-C--:B------:R-:W-:Y:S01]  /*7010*/  FMUL R112, R112, R7.reuse ;  /* 0x0000000770707220 */ /* 0x080fe20000400000 */
        /* <DEDUP_REMOVED lines=96> */
[-C--:B------:R-:W-:Y:S01]  /*7620*/  FMUL R18, R18, R7.reuse ;  /* 0x0000000712127220 */ /* 0x080fe20000400000 */
[-C--:B------:R-:W-:Y:S01]  /*7630*/  FMUL R19, R19, R7.reuse ;  /* 0x0000000713137220 */ /* 0x080fe20000400000 */
[----:B------:R1:W-:Y:S01]  /*7640*/  @!P6 STG.E.U8 desc[UR22][R12.64+0x51], R25 ;  /* 0x000051190c00e986 */ /* 0x0003e2000c101116 */
[----:B------:R-:W-:Y:S01]  /*7650*/  ISETP.LT.OR P6, PT, R28, 0x5a, !P2 ;  /* 0x0000005a1c00780c */ /* 0x000fe200057c1670 */
[----:B------:R-:W-:Y:S01]  /*7660*/  FMUL R20, R20, R7 ;  /* 0x0000000714147220 */ /* 0x000fe20000400000 */
[----:B------:R-:W-:Y:S01]  /*7670*/  F2FP.SATFINITE.E5M2.F32.PACK_AB_MERGE_C R21, RZ, R21, RZ ;  /* 0x00000015ff15723e */ /* 0x000fe200048060ff */
[----:B------:R-:W-:Y:S01]  /*7680*/  @!P3 STG.E.U8 desc[UR22][R4.64+0x50], R101 ;  /* 0x000050650400b986 */ /* 0x000fe2000c101116 */
[----:B--2---:R-:W-:-:S02]  /*7690*/  F2FP.SATFINITE.E5M2.F32.PACK_AB_MERGE_C R27, RZ, R102, RZ ;  /* 0x00000066ff1b723e */ /* 0x004fc400048060ff */
[C---:B------:R-:W-:Y:S02]  /*76a0*/  ISETP.LT.OR P3, PT, R28.reuse, 0x59, !P1 ;  /* 0x000000591c00780c */ /* 0x040fe40004f61670 */
[----:B------:R-:W-:Y:S01]  /*76b0*/  F2FP.SATFINITE.E5M2.F32.PACK_AB_MERGE_C R17, RZ, R17, RZ ;  /* 0x00000011ff11723e */ /* 0x000fe200048060ff */
[----:B------:R2:W-:Y:S01]  /*76c0*/  @!P4 STG.E.U8 desc[UR22][R4.64+0x51], R27 ;  /* 0x0000511b0400c986 */ /* 0x0005e2000c101116 */
[C---:B------:R-:W-:Y:S02]  /*76d0*/  ISETP.LT.OR P4, PT, R28.reuse, 0x5a, !P1 ;  /* 0x0000005a1c00780c */ /* 0x040fe40004f81670 */
[----:B-1----:R-:W-:Y:S01]  /*76e0*/  F2FP.SATFINITE.E5M2.F32.PACK_AB_MERGE_C R25, RZ, R100, RZ ;  /* 0x00000064ff19723e */ /* 0x002fe200048060ff */
[----:B------:R-:W-:Y:S01]  /*76f0*/  @!P5 STG.E.U8 desc[UR22][R12.64+0x58], R99 ;  /* 0x000058630c00d986 */ /* 0x000fe2000c101116 */
[C---:B------:R-:W-:Y:S02]  /*7700*/  ISETP.LT.OR P5, PT, R28.reuse, 0x61, !P2 ;  /* 0x000000611c00780c */ /* 0x040fe400057a1670 */
[----:B------:R-:W-:Y:S01]  /*7710*/  F2FP.SATFINITE.E5M2.F32.PACK_AB_MERGE_C R19, RZ, R19, RZ ;  /* 0x00000013ff13723e */ /* 0x000fe200048060ff */
[----:B------:R1:W-:Y:S01]  /*7720*/  @!P6 STG.E.U8 desc[UR22][R12.64+0x59], R25 ;  /* 0x000059190c00e986 */ /* 0x0003e2000c101116 */
[----:B------:R-:W-:-:S02]  /*7730*/  ISETP.LT.OR P6, PT, R28, 0x62, !P2 ;  /* 0x000000621c00780c */ /* 0x000fc400057c1670 */
[----:B--2---:R-:W-:Y:S01]  /*7740*/  F2FP.SATFINITE.E5M2.F32.PACK_AB_MERGE_C R27, RZ, R98, RZ ;  /* 0x00000062ff1b723e */ /* 0x004fe200048060ff */
[----:B------:R-:W-:Y:S01]  /*7750*/  @!P3 STG.E.U8 desc[UR22][R4.64+0x58], R97 ;  /* 0x000058610400b986 */ /* 0x000fe2000c101116 */
[----:B------:R-:W-:-:S03]  /*7760*/  ISETP.LT.OR P3, PT, R28, 0x61, !P1 ;  /* 0x000000611c00780c */ /* 0x000fc60004f61670 */
[----:B------:R2:W-:Y:S01]  /*7770*/  @!P4 STG.E.U8 desc[UR22][R4.64+0x59], R27 ;  /* 0x0000591b0400c986 */ /* 0x0005e2000c101116 */
[C---:B------:R-:W-:Y:S02]  /*7780*/  ISETP.LT.OR P4, PT, R28.reuse, 0x62, !P1 ;  /* 0x000000621c00780c */ /* 0x040fe40004f81670 */
[----:B-1----:R-:W-:Y:S01]  /*7790*/  F2FP.SATFINITE.E5M2.F32.PACK_AB_MERGE_C R25, RZ, R96, RZ ;  /* 0x00000060ff19723e */ /* 0x002fe200048060ff */
[----:B------:R-:W-:Y:S01]  /*77a0*/  @!P5 STG.E.U8 desc[UR22][R12.64+0x60], R93 ;  /* 0x0000605d0c00d986 */ /* 0x000fe2000c101116 */
[----:B------:R-:W-:-:S03]  /*77b0*/  ISETP.LT.OR P5, PT, R28, 0x69, !P2 ;  /* 0x000000691c00780c */ /* 0x000fc600057a1670 */
[----:B------:R1:W-:Y:S01]  /*77c0*/  @!P6 STG.E.U8 desc[UR22][R12.64+0x61], R25 ;  /* 0x000061190c00e986 */ /* 0x0003e2000c101116 */
[C---:B------:R-:W-:Y:S02]  /*77d0*/  ISETP.LT.OR P6, PT, R28.reuse, 0x6a, !P2 ;  /* 0x0000006a1c00780c */ /* 0x040fe400057c1670 */
        /* <DEDUP_REMOVED lines=16> */
[----:B------:R1:W-:Y:S01]  /*78e0*/  @!P5 STG.E.U8 desc[UR22][R12.64+0x70], R23 ;  /* 0x000070170c00d986 */ /* 0x0003e2000c101116 */
[C---:B------:R-:W-:Y:S02]  /*78f0*/  ISETP.LT.OR P5, PT, R28.reuse, 0x72, !P1 ;  /* 0x000000721c00780c */ /* 0x040fe40004fa1670 */
[C---:B------:R-:W-:Y:S01]  /*7900*/  ISETP.LT.OR P2, PT, R28.reuse, 0x7a, !P2 ;  /* 0x0000007a1c00780c */ /* 0x040fe20005741670 */
[----:B------:R3:W-:Y:S01]  /*7910*/  @!P6 STG.E.U8 desc[UR22][R12.64+0x71], R25 ;  /* 0x000071190c00e986 */ /* 0x0007e2000c101116 */
[C---:B------:R-:W-:Y:S02]  /*7920*/  ISETP.LT.OR P6, PT, R28.reuse, 0x79, !P1 ;  /* 0x000000791c00780c */ /* 0x040fe40004fc1670 */
[----:B------:R-:W-:Y:S01]  /*7930*/  ISETP.LT.OR P1, PT, R28, 0x7a, !P1 ;  /* 0x0000007a1c00780c */ /* 0x000fe20004f21670 */
[----:B------:R4:W-:Y:S01]  /*7940*/  @!P3 STG.E.U8 desc[UR22][R4.64+0x70], R21 ;  /* 0x000070150400b986 */ /* 0x0009e2000c101116 */
[----:B--2---:R-:W-:-:S02]  /*7950*/  F2FP.SATFINITE.E5M2.F32.PACK_AB_MERGE_C R27, RZ, R20, RZ ;  /* 0x00000014ff1b723e */ /* 0x004fc400048060ff */
[----:B-1----:R-:W-:Y:S02]  /*7960*/  F2FP.SATFINITE.E5M2.F32.PACK_AB_MERGE_C R23, RZ, R22, RZ ;  /* 0x00000016ff17723e */ /* 0x002fe400048060ff */
[----:B---3--:R-:W-:-:S03]  /*7970*/  F2FP.SATFINITE.E5M2.F32.PACK_AB_MERGE_C R25, RZ, R18, RZ ;  /* 0x00000012ff19723e */ /* 0x008fc600048060ff */
[----:B------:R4:W-:Y:S04]  /*7980*/  @!P5 STG.E.U8 desc[UR22][R4.64+0x71], R23 ;  /* 0x000071170400d986 */ /* 0x0009e8000c101116 */
[----:B------:R4:W-:Y:S04]  /*7990*/  @!P4 STG.E.U8 desc[UR22][R12.64+0x78], R17 ;  /* 0x000078110c00c986 */ /* 0x0009e8000c101116 */
[----:B------:R4:W-:Y:S04]  /*79a0*/  @!P2 STG.E.U8 desc[UR22][R12.64+0x79], R25 ;  /* 0x000079190c00a986 */ /* 0x0009e8000c101116 */
[----:B------:R4:W-:Y:S04]  /*79b0*/  @!P6 STG.E.U8 desc[UR22][R4.64+0x78], R19 ;  /* 0x000078130400e986 */ /* 0x0009e8000c101116 */
[----:B------:R4:W-:Y:S02]  /*79c0*/  @!P1 STG.E.U8 desc[UR22][R4.64+0x79], R27 ;  /* 0x0000791b04009986 */ /* 0x0009e4000c101116 */
.L_x_168:
[----:B------:R-:W-:Y:S05]  /*79d0*/  BSYNC B0 ;  /* 0x0000000000007941 */ /* 0x000fea0003800000 */
.L_x_38:
[----:B--2-4-:R-:W-:Y:S01]  /*79e0*/  IMAD.U32 R4, RZ, RZ, UR20 ;  /* 0x00000014ff047e24 */ /* 0x014fe2000f8e00ff */
[----:B------:R-:W-:Y:S01]  /*79f0*/  ULDC.64 UR4, c[0x0][0x650] ;  /* 0x0001940000047ab9 */ /* 0x000fe20000000a00 */
[----:B-----5:R-:W-:Y:S01]  /*7a00*/  IMAD.U32 R0, RZ, RZ, UR13 ;  /* 0x0000000dff007e24 */ /* 0x020fe2000f8e00ff */
[----:B------:R2:W-:Y:S01]  /*7a10*/  SYNCS.ARRIVE.TRANS64.A1T0 RZ, [R15+UR32], RZ ;  /* 0x000000ff0fff79a7 */ /* 0x0005e20008100020 */
[----:B------:R-:W-:Y:S01]  /*7a20*/  IMAD.U32 R5, RZ, RZ, UR21 ;  /* 0x00000015ff057e24 */ /* 0x000fe2000f8e00ff */
[C---:B------:R-:W-:Y:S01]  /*7a30*/  LEA R2, P1, R4.reuse, R2, 0x1 ;  /* 0x0000000204027211 */ /* 0x040fe200078208ff */
[----:B------:R-:W-:Y:S01]  /*7a40*/  IMAD.MOV.U32 R5, RZ, RZ, -0x1 ;  /* 0xffffffffff057424 */ /* 0x000fe200078e00ff */
[----:B------:R-:W-:Y:S02]  /*7a50*/  PRMT R12, RZ, 0x7610, R12 ;  /* 0x00007610ff0c7816 */ /* 0x000fe4000000000c */
[----:B------:R-:W-:Y:S01]  /*7a60*/  LEA.HI.X R3, R4, R3, R0, 0x1, P1 ;  /* 0x0000000304037211 */ /* 0x000fe200008f0c00 */
[----:B------:R-:W-:Y:S01]  /*7a70*/  IMAD.MOV.U32 R4, RZ, RZ, -0x1 ;  /* 0xffffffffff047424 */ /* 0x000fe200078e00ff */
[----:B------:R-:W-:Y:S01]  /*7a80*/  ISETP.GE.U32.AND P1, PT, R2, UR4, PT ;  /* 0x0000000402007c0c */ /* 0x000fe2000bf26070 */
[----:B------:R-:W-:-:S03]  /*7a90*/  IMAD.MOV.U32 R0, RZ, RZ, -0x1 ;  /* 0xffffffffff007424 */ /* 0x000fc600078e00ff */
[----:B------:R-:W-:-:S13]  /*7aa0*/  ISETP.GE.U32.AND.EX P1, PT, R3, UR5, PT, P1 ;  /* 0x0000000503007c0c */ /* 0x000fda000bf26110 */
[----:B--2---:R-:W-:Y:S05]  /*7ab0*/  @P1 BRA `(.L_x_169) ;  /* 0x0000000400881947 */ /* 0x004fea0003800000 */
[----:B------:R-:W2:Y:S01]  /*7ac0*/  S2UR UR12, SR_CTAID.X ;  /* 0x00000000000c79c3 */ /* 0x000ea20000002500 */
[----:B------:R-:W-:Y:S01]  /*7ad0*/  ULDC.64 UR4, c[0x0][0x628] ;  /* 0x00018a0000047ab9 */ /* 0x000fe20000000a00 */
[----:B------:R-:W-:Y:S01]  /*7ae0*/  ULDC UR6, c[0x0][0x150] ;  /* 0x0000540000067ab9 */ /* 0x000fe20000000800 */
[----:B------:R-:W-:Y:S01]  /*7af0*/  ISETP.NE.U32.AND P1, PT, RZ, UR4, PT ;  /* 0x00000004ff007c0c */ /* 0x000fe2000bf25070 */
[----:B------:R-:W-:Y:S01]  /*7b00*/  ULDC UR26, c[0x0][0x630] ;  /* 0x00018c00001a7ab9 */ /* 0x000fe20000000800 */
[C---:B------:R-:W-:Y:S01]  /*7b10*/  R2UR UR27, R2.reuse ;  /* 0x00000000021b72ca */ /* 0x040fe200000e0000 */
[----:B------:R-:W-:Y:S01]  /*7b20*/  ULDC UR29, c[0x0][0x154] ;  /* 0x00005500001d7ab9 */ /* 0x000fe20000000800 */
[----:B------:R-:W-:Y:S01]  /*7b30*/  ISETP.NE.AND.EX P1, PT, RZ, UR5, PT, P1 ;  /* 0x00000005ff007c0c */ /* 0x000fe2000bf25310 */
[----:B------:R-:W4:Y:S01]  /*7b40*/  S2UR UR33, SR_CTAID.Y ;  /* 0x00000000002179c3 */ /* 0x000f220000002600 */
[----:B------:R-:W-:Y:S02]  /*7b50*/  R2UR UR28, R3 ;  /* 0x00000000031c72ca */ /* 0x000fe400000e0000 */
[----:B------:R-:W-:-:S02]  /*7b60*/  R2UR UR24, R2 ;  /* 0x00000000021872ca */ /* 0x000fc400000e0000 */
[----:B------:R-:W-:Y:S02]  /*7b70*/  R2UR UR25, R3 ;  /* 0x00000000031972ca */ /* 0x000fe400000e0000 */
[----:B--2---:R-:W-:-:S05]  /*7b80*/  I2FP.F32.U32 R0, UR12 ;  /* 0x0000000c00007c45 */ /* 0x004fca0008201000 */
[----:B------:R-:W-:-:S04]  /*7b90*/  FMUL R0, R0, UR6 ;  /* 0x0000000600007c20 */ /* 0x000fc80008400000 */
[----:B------:R2:W0:Y:S01]  /*7ba0*/  F2I.U32.TRUNC.NTZ R4, R0 ;  /* 0x0000000000047305 */ /* 0x000422000020f000 */
[----:B----4-:R-:W-:Y:S05]  /*7bb0*/  @!P1 BRA `(.L_x_170) ;  /* 0x0000000000309947 */ /* 0x010fea0003800000 */
        /* <DEDUP_REMOVED lines=12> */
.L_x_170:
[----:B------:R-:W-:Y:S01]  /*7c80*/  USHF.R.U64 UR6, UR24, UR26, UR25 ;  /* 0x0000001a18067299 */ /* 0x000fe20008001219 */
[----:B--2---:R-:W-:Y:S01]  /*7c90*/  I2FP.F32.U32 R0, UR33 ;  /* 0x0000002100007c45 */ /* 0x004fe20008201000 */
[----:B------:R-:W-:Y:S01]  /*7ca0*/  USHF.R.U32.HI UR4, URZ, UR26, UR25 ;  /* 0x0000001a3f047299 */ /* 0x000fe20008011619 */
[----:B0-----:R-:W-:Y:S01]  /*7cb0*/  R2UR UR26, R4 ;  /* 0x00000000041a72ca */ /* 0x001fe200000e0000 */
[----:B------:R-:W-:Y:S02]  /*7cc0*/  UIADD3 UR18, UP0, URZ, -UR6, URZ ;  /* 0x800000063f127290 */ /* 0x000fe4000ff1e03f */
[----:B------:R-:W-:Y:S01]  /*7cd0*/  FMUL R0, R0, UR29 ;  /* 0x0000001d00007c20 */ /* 0x000fe20008400000 */
[----:B------:R-:W-:Y:S01]  /*7ce0*/  ULDC.64 UR24, c[0x0][0x620] ;  /* 0x0001880000187ab9 */ /* 0x000fe20000000a00 */
[----:B------:R-:W-:Y:S01]  /*7cf0*/  UIADD3.X UR4, URZ, ~UR4, URZ, UP0, !UPT ;  /* 0x800000043f047290 */ /* 0x000fe200087fe43f */
[----:B------:R-:W-:Y:S01]  /*7d00*/  UMOV UR16, UR27 ;  /* 0x0000001b00107c82 */ /* 0x000fe20008000000 */
[----:B------:R-:W-:-:S02]  /*7d10*/  UMOV UR17, UR28 ;  /* 0x0000001c00117c82 */ /* 0x000fc40008000000 */
[----:B------:R-:W0:Y:S01]  /*7d20*/  F2I.U32.TRUNC.NTZ R0, R0 ;  /* 0x0000000000007305 */ /* 0x000e22000020f000 */
[----:B------:R-:W-:Y:S02]  /*7d30*/  UIMAD UR4, UR4, UR24, URZ ;  /* 0x00000018040472a4 */ /* 0x000fe4000f8e023f */
[----:B------:R-:W-:Y:S02]  /*7d40*/  UIMAD.WIDE.U32 UR16, UR18, UR24, UR16 ;  /* 0x00000018121072a5 */ /* 0x000fe4000f8e0010 */
[----:B------:R-:W-:Y:S01]  /*7d50*/  UIMAD UR18, UR18, UR25, UR4 ;  /* 0x00000019121272a4 */ /* 0x000fe2000f8e0204 */
[----:B------:R-:W-:Y:S01]  /*7d60*/  ULDC UR19, c[0x0][0x618] ;  /* 0x0001860000137ab9 */ /* 0x000fe20000000800 */
[----:B------:R-:W-:Y:S02]  /*7d70*/  ULDC UR36, c[0x0][0x658] ;  /* 0x0001960000247ab9 */ /* 0x000fe40000000800 */
[----:B------:R-:W-:Y:S01]  /*7d80*/  UIADD3 UR18, UR17, UR18, URZ ;  /* 0x0000001211127290 */ /* 0x000fe2000fffe03f */
[----:B------:R-:W-:Y:S01]  /*7d90*/  UMOV UR24, 0xffffffff ;  /* 0xffffffff00187882 */ /* 0x000fe20000000000 */
[----:B------:R-:W-:Y:S01]  /*7da0*/  ULDC.64 UR4, c[0x0][0x640] ;  /* 0x0001900000047ab9 */ /* 0x000fe20000000a00 */
[----:B------:R-:W-:Y:S01]  /*7db0*/  USHF.L.U32 UR25, UR24, UR36, URZ ;  /* 0x0000002418197299 */ /* 0x000fe2000800063f */
[----:B------:R-:W-:Y:S01]  /*7dc0*/  ISETP.NE.U32.AND P1, PT, RZ, UR4, PT ;  /* 0x00000004ff007c0c */ /* 0x000fe2000bf25070 */
[----:B------:R-:W-:Y:S01]  /*7dd0*/  USHF.R.U64 UR16, UR16, UR19, UR18 ;  /* 0x0000001310107299 */ /* 0x000fe20008001212 */
[----:B0-----:R-:W-:Y:S01]  /*7de0*/  R2UR UR28, R0 ;  /* 0x00000000001c72ca */ /* 0x001fe200000e0000 */
[----:B------:R-:W-:Y:S01]  /*7df0*/  USHF.R.U32.HI UR18, URZ, UR19, UR18 ;  /* 0x000000133f127299 */ /* 0x000fe20008011612 */
[----:B------:R-:W-:Y:S01]  /*7e00*/  ISETP.NE.AND.EX P1, PT, RZ, UR5, PT, P1 ;  /* 0x00000005ff007c0c */ /* 0x000fe2000bf25310 */
[----:B------:R-:W-:Y:S01]  /*7e10*/  ULDC UR29, c[0x0][0x608] ;  /* 0x00018200001d7ab9 */ /* 0x000fe20000000800 */
[----:B------:R-:W-:-:S02]  /*7e20*/  ULOP3.LUT UR37, URZ, UR25, URZ, 0x33, !UPT ;  /* 0x000000193f257292 */ /* 0x000fc4000f8e333f */
[----:B------:R-:W-:Y:S02]  /*7e30*/  USHF.R.U64 UR25, UR16, UR29, UR18 ;  /* 0x0000001d10197299 */ /* 0x000fe40008001212 */
[----:B------:R-:W-:Y:S01]  /*7e40*/  USHF.R.U32.HI UR18, URZ, UR29, UR18 ;  /* 0x0000001d3f127299 */ /* 0x000fe20008011612 */
[----:B------:R-:W-:Y:S01]  /*7e50*/  UMOV UR34, 0x1 ;  /* 0x0000000100227882 */ /* 0x000fe20000000000 */
[----:B------:R-:W-:Y:S02]  /*7e60*/  UIADD3 UR26, -UR26, URZ, URZ ;  /* 0x0000003f1a1a7290 */ /* 0x000fe4000fffe13f */
[----:B------:R-:W-:Y:S02]  /*7e70*/  USHF.L.U32 UR24, UR34, UR36, URZ ;  /* 0x0000002422187299 */ /* 0x000fe4000800063f */
[----:B------:R-:W-:Y:S01]  /*7e80*/  USHF.R.U64 UR34, UR25, UR36, UR18 ;  /* 0x0000002419227299 */ /* 0x000fe20008001212 */
[----:B------:R-:W-:Y:S01]  /*7e90*/  ULDC UR27, c[0x0][0x144] ;  /* 0x00005100001b7ab9 */ /* 0x000fe20000000800 */
[----:B------:R-:W-:Y:S01]  /*7ea0*/  ULDC UR15, c[0x0][0x600] ;  /* 0x00018000000f7ab9 */ /* 0x000fe20000000800 */
[----:B------:R-:W-:-:S02]  /*7eb0*/  UIADD3 UR35, -UR28, URZ, URZ ;  /* 0x0000003f1c237290 */ /* 0x000fc4000fffe13f */
[----:B------:R-:W-:Y:S02]  /*7ec0*/  USHF.R.U32.HI UR29, URZ, UR36, UR18 ;  /* 0x000000243f1d7299 */ /* 0x000fe40008011612 */
[----:B------:R-:W-:Y:S02]  /*7ed0*/  UIADD3 UR17, UR15, -0x1, URZ ;  /* 0xffffffff0f117890 */ /* 0x000fe4000fffe03f */
[----:B------:R-:W-:Y:S01]  /*7ee0*/  UIMAD UR36, UR27, UR26, UR12 ;  /* 0x0000001a1b2472a4 */ /* 0x000fe2000f8e020c */
[----:B------:R-:W-:Y:S01]  /*7ef0*/  ULDC UR40, c[0x0][0x148] ;  /* 0x0000520000287ab9 */ /* 0x000fe20000000800 */
[----:B------:R-:W-:Y:S01]  /*7f00*/  ULDC UR38, c[0x0][0x648] ;  /* 0x0001920000267ab9 */ /* 0x000fe20000000800 */
[----:B------:R-:W-:Y:S01]  /*7f10*/  ULDC UR39, c[0x0][0x638] ;  /* 0x00018e0000277ab9 */ /* 0x000fe20000000800 */
[----:B------:R-:W-:Y:S01]  /*7f20*/  UMOV UR28, UR34 ;  /* 0x00000022001c7c82 */ /* 0x000fe20008000000 */
[----:B------:R-:W-:Y:S07]  /*7f30*/  @!P1 BRA `(.L_x_171) ;  /* 0x0000000000289947 */ /* 0x000fee0003800000 */
        /* <DEDUP_REMOVED lines=10> */
.L_x_171:
[----:B------:R-:W-:Y:S01]  /*7fe0*/  USHF.R.U64 UR4, UR28, UR38, UR29 ;  /* 0x000000261c047299 */ /* 0x000fe2000800121d */
[----:B------:R-:W-:Y:S01]  /*7ff0*/  IMAD.MOV.U32 R12, RZ, RZ, 0x1 ;  /* 0x00000001ff0c7424 */ /* 0x000fe200078e00ff */
[----:B------:R-:W-:Y:S01]  /*8000*/  ULOP3.LUT UR25, UR25, UR37, URZ, 0xc0, !UPT ;  /* 0x0000002519197292 */ /* 0x000fe2000f8ec03f */
[----:B------:R-:W-:Y:S01]  /*8010*/  IMAD.U32 R0, RZ, RZ, UR6 ;  /* 0x00000006ff007e24 */ /* 0x000fe2000f8e00ff */
[----:B------:R-:W-:Y:S02]  /*8020*/  UIADD3 UR5, -UR4, URZ, URZ ;  /* 0x0000003f04057290 */ /* 0x000fe4000fffe13f */
[----:B------:R-:W-:Y:S02]  /*8030*/  @UP2 UIMAD UR36, UR40, UR35, UR33 ;  /* 0x00000023282422a4 */ /* 0x000fe4000f8e0221 */
[----:B------:R-:W-:Y:S02]  /*8040*/  ULOP3.LUT UR17, UR16, UR17, URZ, 0xc0, !UPT ;  /* 0x0000001110117292 */ /* 0x000fe4000f8ec03f */
[----:B------:R-:W-:-:S02]  /*8050*/  UIMAD UR4, UR24, UR4, UR25 ;  /* 0x00000004180472a4 */ /* 0x000fc4000f8e0219 */
        /* <DEDUP_REMOVED lines=8> */
.L_x_169:
[----:B------:R-:W-:Y:S01]  /*80e0*/  UIADD3 UR9, UR31, UR9, URZ ;  /* 0x000000091f097290 */ /* 0x000fe2000fffe03f */
[----:B------:R-:W-:Y:S02]  /*80f0*/  LOP3.LUT P1, RZ, R12, 0xff, RZ, 0xc0, !PT ;  /* 0x000000ff0cff7812 */ /* 0x000fe4000782c0ff */
[----:B------:R-:W-:Y:S01]  /*8100*/  LOP3.LUT R146, R146, 0x1, RZ, 0x3c, !PT ;  /* 0x0000000192927812 */ /* 0x000fe200078e3cff */
[----:B------:R-:W-:Y:S02]  /*8110*/  USHF.R.U32.HI UR4, URZ, 0x2, UR9 ;  /* 0x000000023f047899 */ /* 0x000fe40008011609 */
[----:B------:R-:W-:Y:S02]  /*8120*/  UISETP.GT.U32.AND UP0, UPT, UR9, 0x3, UPT ;  /* 0x000000030900788c */ /* 0x000fe4000bf04070 */
[----:B------:R-:W-:Y:S02]  /*8130*/  ULOP3.LUT UR4, UR4, 0x1, URZ, 0xc0, !UPT ;  /* 0x0000000104047892 */ /* 0x000fe4000f8ec03f */
[----:B------:R-:W-:-:S02]  /*8140*/  UISETP.LT.U32.AND UP0, UPT, UR31, 0x4, UP0 ;  /* 0x000000041f00788c */ /* 0x000fc40008701070 */
[----:B------:R-:W-:Y:S02]  /*8150*/  UISETP.NE.U32.AND UP1, UPT, UR4, 0x1, UPT ;  /* 0x000000010400788c */ /* 0x000fe4000bf25070 */
[----:B------:R-:W-:Y:S02]  /*8160*/  USEL UR5, URZ, 0x1, !UP0 ;  /* 0x000000013f057887 */ /* 0x000fe4000c000000 */
[----:B------:R-:W-:Y:S02]  /*8170*/  UISETP.GT.U32.AND UP1, UPT, UR31, 0x3, !UP1 ;  /* 0x000000031f00788c */ /* 0x000fe4000cf24070 */
[----:B------:R-:W-:Y:S02]  /*8180*/  ULOP3.LUT UR9, UR9, 0x3, URZ, 0xc0, !UPT ;  /* 0x0000000309097892 */ /* 0x000fe4000f8ec03f */
[----:B------:R-:W-:-:S04]  /*8190*/  USEL UR4, URZ, 0x1, !UP1 ;  /* 0x000000013f047887 */ /* 0x000fc8000c800000 */
[----:B------:R-:W-:Y:S01]  /*81a0*/  ULOP3.LUT UR11, UR4, UR11, UR5, 0x96, !UPT ;  /* 0x0000000b040b7292 */ /* 0x000fe2000f8e9605 */
[----:B------:R-:W-:Y:S11]  /*81b0*/  @P1 BRA `(.L_x_172) ;  /* 0xffffff9400341947 */ /* 0x000ff6000383ffff */
[----:B------:R-:W-:Y:S05]  /*81c0*/  EXIT ;  /* 0x000000000000794d */ /* 0x000fea0003800000 */
.L_x_16:
[----:B------:R-:W-:-:S08]  /*81d0*/  ISETP.NE.AND P0, PT, RZ, UR6, PT ;  /* 0x00000006ff007c0c */ /* 0x000fd0000bf05270 */
[----:B--2-45:R-:W0:-:S00]  /*81e0*/  USETMAXREG.DEALLOC.CTAPOOL 0x28 ;  /* 0x00000028000079c8 */ /* 0x034e0000080e0500 */
[----:B------:R-:W-:Y:S05]  /*81f0*/  @P0 EXIT ;  /* 0x000000000000094d */ /* 0x000fea0003800000 */
[----:B0-----:R-:W-:Y:S01]  /*8200*/  LOP3.LUT P0, RZ, R11, 0xff, RZ, 0xc0, !PT ;  /* 0x000000ff0bff7812 */ /* 0x001fe2000780c0ff */
[----:B------:R-:W-:Y:S02]  /*8210*/  IMAD.MOV.U32 R11, RZ, RZ, 0x1 ;  /* 0x00000001ff0b7424 */ /* 0x000fe400078e00ff */
[----:B------:R-:W-:-:S10]  /*8220*/  IMAD.MOV.U32 R10, RZ, RZ, RZ ;  /* 0x000000ffff0a7224 */ /* 0x000fd400078e00ff */
[----:B------:R-:W-:Y:S05]  /*8230*/  @!P0 BRA `(.L_x_173) ;  /* 0x0000000c00288947 */ /* 0x000fea0003800000 */
[----:B------:R-:W0:Y:S01]  /*8240*/  S2UR UR9, SR_CgaCtaId ;  /* 0x00000000000979c3 */ /* 0x000e220000008800 */
[----:B------:R-:W-:Y:S01]  /*8250*/  LOP3.LUT P0, RZ, R8, 0x1f, RZ, 0xc0, !PT ;  /* 0x0000001f08ff7812 */ /* 0x000fe2000780c0ff */
[----:B------:R-:W-:Y:S01]  /*8260*/  ULDC UR5, c[0x0][0x658] ;  /* 0x0001960000057ab9 */ /* 0x000fe20000000800 */
[----:B------:R-:W-:Y:S01]  /*8270*/  UMOV UR6, 0xffffffff ;  /* 0xffffffff00067882 */ /* 0x000fe20000000000 */
[----:B------:R-:W-:Y:S01]  /*8280*/  BSSY B0, `(.L_x_173) ;  /* 0x00000c5000007945 */ /* 0x000fe20003800000 */
[----:B------:R-:W-:Y:S01]  /*8290*/  USHF.L.U32 UR6, UR6, UR5, URZ ;  /* 0x0000000506067299 */ /* 0x000fe2000800063f */
[C---:B------:R-:W-:Y:S01]  /*82a0*/  ISETP.NE.AND P3, PT, R9.reuse, RZ, PT ;  /* 0x000000ff0900720c */ /* 0x040fe20003f65270 */
[----:B------:R-:W-:Y:S01]  /*82b0*/  IMAD.MOV.U32 R12, RZ, RZ, 0x1 ;  /* 0x00000001ff0c7424 */ /* 0x000fe200078e00ff */
[----:B------:R-:W-:Y:S01]  /*82c0*/  ISETP.NE.OR P0, PT, R9, RZ, !P0 ;  /* 0x000000ff0900720c */ /* 0x000fe20004705670 */
[----:B------:R-:W-:Y:S01]  /*82d0*/  IMAD.MOV.U32 R11, RZ, RZ, 0x1 ;  /* 0x00000001ff0b7424 */ /* 0x000fe200078e00ff */
[----:B------:R-:W-:Y:S01]  /*82e0*/  ULDC UR4, c[0x0][0x600] ;  /* 0x0001800000047ab9 */ /* 0x000fe20000000800 */
[----:B------:R-:W-:Y:S01]  /*82f0*/  IMAD.MOV.U32 R10, RZ, RZ, RZ ;  /* 0x000000ffff0a7224 */ /* 0x000fe200078e00ff */
[----:B------:R-:W-:Y:S01]  /*8300*/  UMOV UR8, 0x1 ;  /* 0x0000000100087882 */ /* 0x000fe20000000000 */
[----:B------:R-:W-:-:S02]  /*8310*/  UIADD3 UR25, UR14, 0x1, URZ ;  /* 0x000000010e197890 */ /* 0x000fc4000fffe03f */
[----:B------:R-:W-:Y:S02]  /*8320*/  ULOP3.LUT UR28, UR7, 0x2, URZ, 0xfc, !UPT ;  /* 0x00000002071c7892 */ /* 0x000fe4000f8efc3f */
[----:B------:R-:W-:Y:S02]  /*8330*/  UIADD3 UR4, UR4, -0x1, URZ ;  /* 0xffffffff04047890 */ /* 0x000fe4000fffe03f */
[----:B------:R-:W-:Y:S02]  /*8340*/  USHF.L.U32 UR5, UR8, UR5, URZ ;  /* 0x0000000508057299 */ /* 0x000fe4000800063f */
[----:B------:R-:W-:Y:S01]  /*8350*/  ULOP3.LUT UR6, URZ, UR6, URZ, 0x33, !UPT ;  /* 0x000000063f067292 */ /* 0x000fe2000f8e333f */
[----:B------:R-:W-:Y:S01]  /*8360*/  ULDC.64 UR26, c[0x0][0x198] ;  /* 0x00006600001a7ab9 */ /* 0x000fe20000000a00 */
[----:B0-----:R-:W-:-:S10]  /*8370*/  IMAD.U32 R14, RZ, RZ, UR9 ;  /* 0x00000009ff0e7e24 */ /* 0x001fd4000f8e00ff */
.L_x_185:
[----:B------:R-:W-:-:S03]  /*8380*/  UMOV UR8, 0xffffffff ;  /* 0xffffffff00087882 */ /* 0x000fc60000000000 */
[----:B------:R-:W-:Y:S05]  /*8390*/  BRA.DIV UR8, `(.L_x_174) ;  /* 0x0000000e08ec7947 */ /* 0x000fea000b800000 */
[----:B------:R-:W-:-:S13]  /*83a0*/  ELECT P1, URZ, PT ;  /* 0x00000000003f782f */ /* 0x000fda0003820000 */
.L_x_198:
[----:B------:R-:W0:Y:S01]  /*83b0*/  LDC R6, c[0x0][0x28c] ;  /* 0x0000a300ff067b82 */ /* 0x000e220000000800 */
[----:B------:R-:W-:Y:S01]  /*83c0*/  BSSY B1, `(.L_x_175) ;  /* 0x000003c000017945 */ /* 0x000fe20003800000 */
[----:B0-----:R-:W-:-:S13]  /*83d0*/  ISETP.LT.OR P1, PT, R6, 0x1, !P1 ;  /* 0x000000010600780c */ /* 0x001fda0004f21670 */
[----:B------:R-:W-:Y:S05]  /*83e0*/  @P1 BRA `(.L_x_176) ;  /* 0x0000000000e41947 */ /* 0x000fea0003800000 */
[----:B------:R-:W-:Y:S02]  /*83f0*/  IMAD R14, R5, 0x2, R14 ;  /* 0x00000002050e7824 */ /* 0x000fe400078e020e */
[----:B------:R-:W-:Y:S02]  /*8400*/  IMAD.SHL.U32 R9, R4, 0x80, RZ ;  /* 0x0000008004097824 */ /* 0x000fe400078e00ff */
[----:B------:R-:W-:Y:S02]  /*8410*/  IMAD.MOV.U32 R15, RZ, RZ, RZ ;  /* 0x000000ffff0f7224 */ /* 0x000fe400078e00ff */
[----:B------:R-:W-:Y:S02]  /*8420*/  IMAD.U32 R17, RZ, RZ, UR25 ;  /* 0x00000019ff117e24 */ /* 0x000fe4000f8e00ff */
[----:B------:R-:W-:Y:S02]  /*8430*/  IMAD.MOV.U32 R4, RZ, RZ, R11 ;  /* 0x000000ffff047224 */ /* 0x000fe400078e000b */
[----:B------:R-:W-:-:S02]  /*8440*/  IMAD.MOV.U32 R5, RZ, RZ, R10 ;  /* 0x000000ffff057224 */ /* 0x000fc400078e000a */
[----:B------:R-:W-:-:S07]  /*8450*/  IMAD.SHL.U32 R8, R14, 0x20, RZ ;  /* 0x000000200e087824 */ /* 0x000fce00078e00ff */
.L_x_180:
[----:B------:R-:W0:Y:S01]  /*8460*/  S2UR UR8, SR_CgaCtaId ;  /* 0x00000000000879c3 */ /* 0x000e220000008800 */
[----:B------:R-:W-:Y:S02]  /*8470*/  MOV R7, 0x400 ;  /* 0x0000040000077802 */ /* 0x000fe40000000f00 */
[----:B------:R-:W-:Y:S01]  /*8480*/  SHF.L.U32 R6, R4, 0x1f, RZ ;  /* 0x0000001f04067819 */ /* 0x000fe200000006ff */
[----:B0-----:R-:W-:-:S05]  /*8490*/  IMAD.U32 R14, RZ, RZ, UR8 ;  /* 0x00000008ff0e7e24 */ /* 0x001fca000f8e00ff */
[----:B------:R-:W-:Y:S02]  /*84a0*/  LEA R16, R14, R7, 0x18 ;  /* 0x000000070e107211 */ /* 0x000fe400078ec0ff */
[----:B------:R-:W0:Y:S03]  /*84b0*/  @!P3 LDC R7, c[0x0][0x500] ;  /* 0x00014000ff07bb82 */ /* 0x000e260000000800 */
[----:B------:R-:W-:-:S04]  /*84c0*/  IMAD R13, R5, 0x8, R16 ;  /* 0x00000008050d7824 */ /* 0x000fc800078e0210 */
[----:B------:R-:W1:Y:S02]  /*84d0*/  SYNCS.PHASECHK.TRANS64.TRYWAIT P1, [R13+URZ+0x20], R6 ;  /* 0x000020060d0075a7 */ /* 0x000e64000802017f */
[----:B-1----:R-:W-:Y:S05]  /*84e0*/  @!P1 BRA `(.L_x_177) ;  /* 0x0000000c00b89947 */ /* 0x002fea0003800000 */
.L_x_199:
[----:B------:R-:W-:Y:S01]  /*84f0*/  UPRMT UR8, UR28, 0x9910, URZ ;  /* 0x000099101c087896 */ /* 0x000fe2000800003f */
[----:B0-----:R0:W-:Y:S03]  /*8500*/  @!P3 SYNCS.ARRIVE.TRANS64 RZ, [R13+URZ], R7 ;  /* 0x000000070dffb9a7 */ /* 0x0011e6000800003f */
[----:B------:R-:W-:-:S06]  /*8510*/  UISETP.NE.AND UP0, UPT, UR8, 0x2, UPT ;  /* 0x000000020800788c */ /* 0x000fcc000bf05270 */
[----:B------:R-:W-:-:S13]  /*8520*/  PLOP3.LUT P1, PT, PT, PT, UP0, 0x80, 0x0 ;  /* 0x000000000000781c */ /* 0x000fda0003f2f008 */
[----:B0-----:R-:W-:Y:S05]  /*8530*/  @P1 BRA `(.L_x_178) ;  /* 0x0000000000041947 */ /* 0x001fea0003800000 */
[----:B------:R-:W-:Y:S01]  /*8540*/  BPT.TRAP 0x1 ;  /* 0x000000040000795c */ /* 0x000fe20000300000 */
.L_x_178:
[----:B------:R-:W-:Y:S05]  /*8550*/  @P0 BRA `(.L_x_179) ;  /* 0x0000000000040947 */ /* 0x000fea0003800000 */
[----:B------:R-:W-:Y:S01]  /*8560*/  BPT.TRAP 0x1 ;  /* 0x000000040000795c */ /* 0x000fe20000300000 */
.L_x_179:
[----:B-1----:R-:W-:Y:S01]  /*8570*/  IMAD R6, R5, 0x2, R14 ;  /* 0x0000000205067824 */ /* 0x002fe200078e020e */
[----:B------:R-:W-:Y:S01]  /*8580*/  R2UR UR22, R8 ;  /* 0x00000000081672ca */ /* 0x000fe200000e0000 */
[----:B------:R-:W-:Y:S01]  /*8590*/  VIADD R17, R17, 0xffffffff ;  /* 0xffffffff11117836 */ /* 0x000fe20000000000 */
[----:B------:R-:W-:Y:S01]  /*85a0*/  R2UR UR9, R13 ;  /* 0x000000000d0972ca */ /* 0x000fe200000e0000 */
[--C-:B------:R-:W-:Y:S01]  /*85b0*/  IMAD.U32 R6, R6, 0x400, R16.reuse ;  /* 0x0000040006067824 */ /* 0x100fe200078e0010 */
[----:B------:R-:W-:Y:S01]  /*85c0*/  UIADD3 UR16, UP0, UR26, 0xf0, URZ ;  /* 0x000000f01a107890 */ /* 0x000fe2000ff1e03f */
[----:B------:R-:W-:Y:S01]  /*85d0*/  IMAD R16, R5, 0x1000, R16 ;  /* 0x0000100005107824 */ /* 0x000fe200078e0210 */
[----:B------:R-:W-:Y:S01]  /*85e0*/  R2UR UR10, R15 ;  /* 0x000000000f0a72ca */ /* 0x000fe200000e0000 */
[----:B------:R-:W-:Y:S01]  /*85f0*/  UIADD3 UR30, UP1, UR26, 0x1f0, URZ ;  /* 0x000001f01a1e7890 */ /* 0x000fe2000ff3e03f */
[----:B------:R-:W-:Y:S01]  /*8600*/  R2UR UR8, R6 ;  /* 0x00000000060872ca */ /* 0x000fe200000e0000 */
[----:B------:R-:W-:Y:S01]  /*8610*/  UIADD3.X UR17, URZ, UR27, URZ, UP0, !UPT ;  /* 0x0000001b3f117290 */ /* 0x000fe200087fe43f */
[----:B------:R-:W-:Y:S01]  /*8620*/  R2UR UR11, R16 ;  /* 0x00000000100b72ca */ /* 0x000fe200000e0000 */
[----:B------:R-:W-:Y:S01]  /*8630*/  VIADD R5, R5, 0x1 ;  /* 0x0000000105057836 */ /* 0x000fe20000000000 */
[----:B------:R-:W-:Y:S01]  /*8640*/  R2UR UR12, R0 ;  /* 0x00000000000c72ca */ /* 0x000fe200000e0000 */
[----:B------:R-:W-:Y:S01]  /*8650*/  UIADD3.X UR31, URZ, UR27, URZ, UP1, !UPT ;  /* 0x0000001b3f1f7290 */ /* 0x000fe20008ffe43f */
[----:B------:R-:W-:Y:S01]  /*8660*/  R2UR UR23, R9 ;  /* 0x00000000091772ca */ /* 0x000fe200000e0000 */
[----:B------:R-:W-:Y:S01]  /*8670*/  UMOV UR24, 0x30000 ;  /* 0x0003000000187882 */ /* 0x000fe20000000000 */
[----:B------:R-:W-:Y:S01]  /*8680*/  ISETP.GT.AND P2, PT, R17, 0x1, PT ;  /* 0x000000011100780c */ /* 0x000fe20003f44270 */
[----:B------:R-:W-:Y:S01]  /*8690*/  UMOV UR18, 0x0 ;  /* 0x0000000000127882 */ /* 0x000fe20000000000 */
[----:B------:R-:W-:Y:S01]  /*86a0*/  UMOV UR19, 0x10000000 ;  /* 0x1000000000137882 */ /* 0x000fe20000000000 */
[----:B------:R-:W-:Y:S01]  /*86b0*/  ISETP.NE.AND P1, PT, R5, 0x4, PT ;  /* 0x000000040500780c */ /* 0x000fe20003f25270 */
[----:B------:R-:W-:Y:S01]  /*86c0*/  VIADD R15, R15, 0x20 ;  /* 0x000000200f0f7836 */ /* 0x000fe20000000000 */
[----:B------:R-:W-:-:S02]  /*86d0*/  UIADD3 UR8, UR8, 0x180, URZ ;  /* 0x0000018008087890 */ /* 0x000fc4000fffe03f */
[----:B------:R-:W-:Y:S01]  /*86e0*/  UIADD3 UR15, UR11, 0x2180, URZ ;  /* 0x000021800b0f7890 */ /* 0x000fe2000fffe03f */
[----:B------:R-:W-:Y:S02]  /*86f0*/  SEL R7, RZ, 0x1, P1 ;  /* 0x00000001ff077807 */ /* 0x000fe40000800000 */
[----:B------:R-:W-:Y:S01]  /*8700*/  UMOV UR11, UR22 ;  /* 0x00000016000b7c82 */ /* 0x000fe20008000000 */
[----:B------:R-:W-:Y:S02]  /*8710*/  SEL R5, R5, RZ, P1 ;  /* 0x000000ff05057207 */ /* 0x000fe40000800000 */
[----:B------:R-:W-:Y:S01]  /*8720*/  LOP3.LUT R4, R4, R7, RZ, 0x3c, !PT ;  /* 0x0000000704047212 */ /* 0x000fe200078e3cff */
[----:B------:R0:W-:Y:S02]  /*8730*/  UTMALDG.3D.MULTICAST [UR8], [UR16], UR24, desc[UR18] ;  /* 0x00001208100073b4 */ /* 0x0001e40008011818 */
[----:B0-----:R-:W-:Y:S01]  /*8740*/  UMOV UR8, UR15 ;  /* 0x0000000f00087c82 */ /* 0x001fe20008000000 */
[----:B------:R-:W-:-:S02]  /*8750*/  UMOV UR11, UR23 ;  /* 0x00000017000b7c82 */ /* 0x000fc40008000000 */
[----:B------:R0:W-:Y:S02]  /*8760*/  UTMALDG.3D [UR8], [UR30], desc[UR18] ;  /* 0x000012081e0075b4 */ /* 0x0001e40008011000 */
[----:B0-----:R-:W-:Y:S05]  /*8770*/  @P2 BRA `(.L_x_180) ;  /* 0xfffffffc00382947 */ /* 0x001fea000383ffff */
.L_x_176:
[----:B------:R-:W-:Y:S05]  /*8780*/  BSYNC B1 ;  /* 0x0000000000017941 */ /* 0x000fea0003800000 */
.L_x_175:
[----:B------:R-:W-:Y:S01]  /*8790*/  LOP3.LUT P4, RZ, R12, 0xff, RZ, 0xc0, !PT ;  /* 0x000000ff0cff7812 */ /* 0x000fe2000788c0ff */
[----:B------:R-:W-:Y:S01]  /*87a0*/  VIADD R10, R10, UR14 ;  /* 0x0000000e0a0a7c36 */ /* 0x000fe20008000000 */
[----:B------:R-:W-:Y:S01]  /*87b0*/  ULDC.64 UR8, c[0x0][0x650] ;  /* 0x0001940000087ab9 */ /* 0x000fe20000000a00 */
[----:B------:R-:W-:Y:S01]  /*87c0*/  IMAD.U32 R4, RZ, RZ, UR14 ;  /* 0x0000000eff047e24 */ /* 0x000fe2000f8e00ff */
[----:B------:R-:W-:Y:S01]  /*87d0*/  BSSY B1, `(.L_x_181) ;  /* 0x000006d000017945 */ /* 0x000fe20003800000 */
[----:B------:R-:W-:Y:S02]  /*87e0*/  PRMT R6, RZ, 0x7610, R6 ;  /* 0x00007610ff067816 */ /* 0x000fe40000000006 */
[----:B------:R-:W-:Y:S02]  /*87f0*/  SHF.R.U32.HI R0, RZ, 0x2, R10 ;  /* 0x00000002ff007819 */ /* 0x000fe4000001160a */
[----:B------:R-:W-:Y:S02]  /*8800*/  ISETP.GT.U32.AND P1, PT, R10, 0x3, PT ;  /* 0x000000030a00780c */ /* 0x000fe40003f24070 */
[----:B------:R-:W-:-:S02]  /*8810*/  LOP3.LUT R0, R0, 0x1, RZ, 0xc0, !PT ;  /* 0x0000000100007812 */ /* 0x000fc400078ec0ff */
[----:B------:R-:W0:Y:S01]  /*8820*/  @P4 S2R R14, SR_CgaCtaId ;  /* 0x00000000000e4919 */ /* 0x000e220000008800 */
[----:B------:R-:W-:Y:S02]  /*8830*/  @P4 MOV R5, 0x400 ;  /* 0x0000040000054802 */ /* 0x000fe40000000f00 */
[----:B------:R-:W-:Y:S02]  /*8840*/  ISETP.LT.U32.AND P1, PT, R4, 0x4, P1 ;  /* 0x000000040400780c */ /* 0x000fe40000f21070 */
[----:B------:R-:W-:Y:S02]  /*8850*/  ISETP.NE.U32.AND P2, PT, R0, 0x1, PT ;  /* 0x000000010000780c */ /* 0x000fe40003f45070 */
[----:B------:R-:W-:Y:S02]  /*8860*/  SEL R0, RZ, 0x1, !P1 ;  /* 0x00000001ff007807 */ /* 0x000fe40004800000 */
[----:B------:R-:W-:Y:S02]  /*8870*/  ISETP.GT.U32.AND P2, PT, R4, 0x3, !P2 ;  /* 0x000000030400780c */ /* 0x000fe40005744070 */
[----:B------:R-:W-:-:S02]  /*8880*/  LOP3.LUT R10, R10, 0x3, RZ, 0xc0, !PT ;  /* 0x000000030a0a7812 */ /* 0x000fc400078ec0ff */
[----:B------:R-:W-:Y:S02]  /*8890*/  SEL R4, RZ, 0x1, !P2 ;  /* 0x00000001ff047807 */ /* 0x000fe40005000000 */
[----:B------:R-:W-:Y:S02]  /*88a0*/  PRMT R12, RZ, 0x7610, R12 ;  /* 0x00007610ff0c7816 */ /* 0x000fe4000000000c */
[----:B------:R-:W-:Y:S01]  /*88b0*/  LOP3.LUT R11, R4, R11, R0, 0x96, !PT ;  /* 0x0000000b040b7212 */ /* 0x000fe200078e9600 */
[----:B------:R-:W-:Y:S02]  /*88c0*/  IMAD.MOV.U32 R4, RZ, RZ, -0x1 ;  /* 0xffffffffff047424 */ /* 0x000fe400078e00ff */
[----:B------:R-:W-:Y:S01]  /*88d0*/  IMAD.MOV.U32 R0, RZ, RZ, -0x1 ;  /* 0xffffffffff007424 */ /* 0x000fe200078e00ff */
[----:B0-----:R-:W-:-:S04]  /*88e0*/  @P4 LEA R5, R14, R5, 0x18 ;  /* 0x000000050e054211 */ /* 0x001fc800078ec0ff */
[----:B------:R0:W-:Y:S01]  /*88f0*/  @P4 SYNCS.ARRIVE.TRANS64.A1T0 RZ, [R5+URZ+0x78], RZ ;  /* 0x000078ff05ff49a7 */ /* 0x0001e2000810003f */
[----:B------:R-:W-:-:S04]  /*8900*/  IADD3 R2, P4, R2, UR20, RZ ;  /* 0x0000001402027c10 */ /* 0x000fc8000ff9e0ff */
[----:B------:R-:W-:Y:S02]  /*8910*/  IADD3.X R3, R3, UR13, RZ, P4, !PT ;  /* 0x0000000d03037c10 */ /* 0x000fe4000a7fe4ff */
[----:B------:R-:W-:Y:S01]  /*8920*/  ISETP.GE.U32.AND P4, PT, R2, UR8, PT ;  /* 0x0000000802007c0c */ /* 0x000fe2000bf86070 */
[----:B0-----:R-:W-:-:S03]  /*8930*/  IMAD.MOV.U32 R5, RZ, RZ, -0x1 ;  /* 0xffffffffff057424 */ /* 0x001fc600078e00ff */
[----:B------:R-:W-:-:S13]  /*8940*/  ISETP.GE.U32.AND.EX P1, PT, R3, UR9, PT, P4 ;  /* 0x0000000903007c0c */ /* 0x000fda000bf26140 */
[----:B------:R-:W-:Y:S05]  /*8950*/  @P1 BRA `(.L_x_182) ;  /* 0x0000000400501947 */ /* 0x000fea0003800000 */
[----:B------:R-:W0:Y:S01]  /*8960*/  S2UR UR8, SR_CTAID.X ;  /* 0x00000000000879c3 */ /* 0x000e220000002500 */
[----:B------:R-:W-:Y:S01]  /*8970*/  ULDC.64 UR10, c[0x0][0x628] ;  /* 0x00018a00000a7ab9 */ /* 0x000fe20000000a00 */
[----:B------:R-:W-:Y:S01]  /*8980*/  ULDC UR9, c[0x0][0x150] ;  /* 0x0000540000097ab9 */ /* 0x000fe20000000800 */
[----:B------:R-:W-:Y:S01]  /*8990*/  ISETP.NE.U32.AND P1, PT, RZ, UR10, PT ;  /* 0x0000000aff007c0c */ /* 0x000fe2000bf25070 */
[----:B------:R-:W-:Y:S01]  /*89a0*/  ULDC UR12, c[0x0][0x630] ;  /* 0x00018c00000c7ab9 */ /* 0x000fe20000000800 */
[----:B------:R-:W-:Y:S01]  /*89b0*/  ULDC UR16, c[0x0][0x154] ;  /* 0x0000550000107ab9 */ /* 0x000fe20000000800 */
[----:B------:R-:W-:Y:S01]  /*89c0*/  IMAD.MOV.U32 R4, RZ, RZ, R2 ;  /* 0x000000ffff047224 */ /* 0x000fe200078e0002 */
[----:B------:R-:W-:Y:S01]  /*89d0*/  ISETP.NE.AND.EX P1, PT, RZ, UR11, PT, P1 ;  /* 0x0000000bff007c0c */ /* 0x000fe2000bf25310 */
[----:B------:R-:W1:Y:S01]  /*89e0*/  S2UR UR15, SR_CTAID.Y ;  /* 0x00000000000f79c3 */ /* 0x000e620000002600 */
[----:B------:R-:W-:Y:S01]  /*89f0*/  IMAD.MOV.U32 R5, RZ, RZ, R3 ;  /* 0x000000ffff057224 */ /* 0x000fe200078e0003 */
[----:B0-----:R-:W-:-:S05]  /*8a00*/  I2FP.F32.U32 R0, UR8 ;  /* 0x0000000800007c45 */ /* 0x001fca0008201000 */
[----:B------:R-:W-:-:S05]  /*8a10*/  FMUL R15, R0, UR9 ;  /* 0x00000009000f7c20 */ /* 0x000fca0008400000 */
[----:B------:R-:W-:Y:S05]  /*8a20*/  @!P1 BRA `(.L_x_183) ;  /* 0x0000000000289947 */ /* 0x000fea0003800000 */
[----:B------:R-:W-:Y:S02]  /*8a30*/  ULDC UR9, c[0x0][0x634] ;  /* 0x00018d0000097ab9 */ /* 0x000fe40000000800 */
[----:B------:R-:W-:-:S05]  /*8a40*/  IADD3 R9, P1, R2, UR9, RZ ;  /* 0x0000000902097c10 */ /* 0x000fca000ff3e0ff */
[----:B------:R-:W-:-:S04]  /*8a50*/  IMAD.X R13, RZ, RZ, R3, P1 ;  /* 0x000000ffff0d7224 */ /* 0x000fc800008e0603 */
[----:B------:R-:W-:-:S04]  /*8a60*/  IMAD.WIDE.U32 R6, R13, UR10, RZ ;  /* 0x0000000a0d067c25 */ /* 0x000fc8000f8e00ff */
[----:B------:R-:W-:-:S04]  /*8a70*/  IMAD.WIDE.U32 R6, P1, R9, UR11, R6 ;  /* 0x0000000b09067c25 */ /* 0x000fc8000f820006 */
[----:B------:R-:W-:-:S04]  /*8a80*/  IMAD.WIDE.U32 R8, R9, UR10, RZ ;  /* 0x0000000a09087c25 */ /* 0x000fc8000f8e00ff */
[----:B------:R-:W-:Y:S01]  /*8a90*/  IMAD.X R5, RZ, RZ, RZ, P1 ;  /* 0x000000ffff057224 */ /* 0x000fe200008e06ff */
[----:B------:R-:W-:Y:S01]  /*8aa0*/  IADD3 RZ, P1, R9, R6, RZ ;  /* 0x0000000609ff7210 */ /* 0x000fe20007f3e0ff */
[----:B------:R-:W-:-:S04]  /*8ab0*/  IMAD.MOV.U32 R4, RZ, RZ, R7 ;  /* 0x000000ffff047224 */ /* 0x000fc800078e0007 */
[----:B------:R-:W-:-:S08]  /*8ac0*/  IMAD.WIDE.U32.X R4, R13, UR11, R4, P1 ;  /* 0x0000000b0d047c25 */ /* 0x000fd000088e0404 */
.L_x_183:
[--C-:B------:R-:W-:Y:S01]  /*8ad0*/  SHF.R.U64 R0, R4, UR12, R5.reuse ;  /* 0x0000000c04007c19 */ /* 0x100fe20008001205 */
[----:B------:R-:W0:Y:S01]  /*8ae0*/  F2I.U32.TRUNC.NTZ R15, R15 ;  /* 0x0000000f000f7305 */ /* 0x000e22000020f000 */
[----:B------:R-:W-:Y:S01]  /*8af0*/  SHF.R.U32.HI R4, RZ, UR12, R5 ;  /* 0x0000000cff047c19 */ /* 0x000fe20008011605 */
[----:B------:R-:W-:Y:S01]  /*8b00*/  ULDC.64 UR10, c[0x0][0x620] ;  /* 0x00018800000a7ab9 */ /* 0x000fe20000000a00 */
[----:B------:R-:W-:Y:S01]  /*8b10*/  IADD3 R7, P1, RZ, -R0, RZ ;  /* 0x80000000ff077210 */ /* 0x000fe20007f3e0ff */
[----:B------:R-:W2:Y:S01]  /*8b20*/  LDC R13, c[0x0][0x610] ;  /* 0x00018400ff0d7b82 */ /* 0x000ea20000000800 */
[----:B-1----:R-:W-:Y:S01]  /*8b30*/  I2FP.F32.U32 R6, UR15 ;  /* 0x0000000f00067c45 */ /* 0x002fe20008201000 */
[----:B------:R-:W-:Y:S01]  /*8b40*/  ULDC UR12, c[0x0][0x658] ;  /* 0x00019600000c7ab9 */ /* 0x000fe20000000800 */
[----:B------:R-:W-:Y:S01]  /*8b50*/  ULDC UR18, c[0x0][0x648] ;  /* 0x0001920000127ab9 */ /* 0x000fe20000000800 */
[----:B------:R-:W-:Y:S02]  /*8b60*/  IMAD.X R4, RZ, RZ, ~R4, P1 ;  /* 0x000000ffff047224 */ /* 0x000fe400008e0e04 */
[----:B------:R-:W-:Y:S01]  /*8b70*/  FMUL R8, R6, UR16 ;  /* 0x0000001006087c20 */ /* 0x000fe20008400000 */
[----:B------:R-:W-:Y:S01]  /*8b80*/  ULDC.64 UR16, c[0x0][0x640] ;  /* 0x0001900000107ab9 */ /* 0x000fe20000000a00 */
[----:B------:R-:W-:Y:S01]  /*8b90*/  IMAD R6, R4, UR10, RZ ;  /* 0x0000000a04067c24 */ /* 0x000fe2000f8e02ff */
[----:B------:R-:W-:Y:S01]  /*8ba0*/  ISETP.NE.U32.AND P1, PT, RZ, UR16, PT ;  /* 0x00000010ff007c0c */ /* 0x000fe2000bf25070 */
[----:B------:R-:W-:Y:S01]  /*8bb0*/  IMAD.WIDE.U32 R4, R7, UR10, R2 ;  /* 0x0000000a07047c25 */ /* 0x000fe2000f8e0002 */
[----:B0-----:R-:W-:Y:S01]  /*8bc0*/  R2UR UR9, R15 ;  /* 0x000000000f0972ca */ /* 0x001fe200000e0000 */
[----:B------:R-:W0:Y:S01]  /*8bd0*/  F2I.U32.TRUNC.NTZ R8, R8 ;  /* 0x0000000800087305 */ /* 0x000e22000020f000 */
[----:B------:R-:W-:Y:S01]  /*8be0*/  ULDC UR10, c[0x0][0x618] ;  /* 0x00018600000a7ab9 */ /* 0x000fe20000000800 */
[----:B------:R-:W-:Y:S01]  /*8bf0*/  IMAD R7, R7, UR11, R6 ;  /* 0x0000000b07077c24 */ /* 0x000fe2000f8e0206 */
[----:B------:R-:W-:-:S03]  /*8c00*/  ISETP.NE.AND.EX P1, PT, RZ, UR17, PT, P1 ;  /* 0x00000011ff007c0c */ /* 0x000fc6000bf25310 */
[----:B------:R-:W-:-:S05]  /*8c10*/  IMAD.IADD R5, R5, 0x1, R7 ;  /* 0x0000000105057824 */ /* 0x000fca00078e0207 */
[--C-:B------:R-:W-:Y:S02]  /*8c20*/  SHF.R.U64 R16, R4, UR10, R5.reuse ;  /* 0x0000000a04107c19 */ /* 0x100fe40008001205 */
[----:B------:R-:W-:Y:S01]  /*8c30*/  SHF.R.U32.HI R5, RZ, UR10, R5 ;  /* 0x0000000aff057c19 */ /* 0x000fe20008011605 */
[----:B------:R-:W-:Y:S01]  /*8c40*/  ULDC UR10, c[0x0][0x608] ;  /* 0x00018200000a7ab9 */ /* 0x000fe20000000800 */
[----:B0-----:R-:W-:Y:S02]  /*8c50*/  R2UR UR11, R8 ;  /* 0x00000000080b72ca */ /* 0x001fe400000e0000 */
[--C-:B------:R-:W-:Y:S02]  /*8c60*/  SHF.R.U64 R17, R16, UR10, R5.reuse ;  /* 0x0000000a10117c19 */ /* 0x100fe40008001205 */
[----:B------:R-:W-:Y:S01]  /*8c70*/  SHF.R.U32.HI R4, RZ, UR10, R5 ;  /* 0x0000000aff047c19 */ /* 0x000fe20008011605 */
[----:B------:R-:W-:-:S03]  /*8c80*/  UIADD3 UR10, -UR9, URZ, URZ ;  /* 0x0000003f090a7290 */ /* 0x000fc6000fffe13f */
[--C-:B------:R-:W-:Y:S01]  /*8c90*/  SHF.R.U64 R18, R17, UR12, R4.reuse ;  /* 0x0000000c11127c19 */ /* 0x100fe20008001204 */
[----:B------:R-:W-:Y:S01]  /*8ca0*/  ULDC UR9, c[0x0][0x144] ;  /* 0x0000510000097ab9 */ /* 0x000fe20000000800 */
[----:B------:R-:W-:-:S03]  /*8cb0*/  SHF.R.U32.HI R5, RZ, UR12, R4 ;  /* 0x0000000cff057c19 */ /* 0x000fc60008011604 */
[----:B------:R-:W-:Y:S01]  /*8cc0*/  IMAD.MOV.U32 R4, RZ, RZ, R18 ;  /* 0x000000ffff047224 */ /* 0x000fe200078e0012 */
[----:B------:R-:W-:Y:S06]  /*8cd0*/  @!P1 BRA `(.L_x_184) ;  /* 0x0000000000289947 */ /* 0x000fec0003800000 */
        /* <DEDUP_REMOVED lines=10> */
.L_x_184:
[----:B------:R-:W-:Y:S01]  /*8d80*/  UIADD3 UR11, -UR11, URZ, URZ ;  /* 0x0000003f0b0b7290 */ /* 0x000fe2000fffe13f */
[----:B------:R-:W-:Y:S01]  /*8d90*/  SHF.R.U64 R5, R4, UR18, R5 ;  /* 0x0000001204057c19 */ /* 0x000fe20008001205 */
[----:B------:R-:W-:Y:S01]  /*8da0*/  UIMAD UR8, UR9, UR10, UR8 ;  /* 0x0000000a090872a4 */ /* 0x000fe2000f8e0208 */
[----:B------:R-:W-:Y:S02]  /*8db0*/  LOP3.LUT R4, R17, UR6, RZ, 0xc0, !PT ;  /* 0x0000000611047c12 */ /* 0x000fe4000f8ec0ff */
[----:B------:R-:W-:Y:S01]  /*8dc0*/  ULDC UR9, c[0x0][0x148] ;  /* 0x0000520000097ab9 */ /* 0x000fe20000000800 */
[----:B------:R-:W-:Y:S01]  /*8dd0*/  IMAD.MOV R7, RZ, RZ, -R5 ;  /* 0x000000ffff077224 */ /* 0x000fe200078e0a05 */
[----:B------:R-:W-:Y:S01]  /*8de0*/  @UP2 UIMAD UR8, UR9, UR11, UR15 ;  /* 0x0000000b090822a4 */ /* 0x000fe2000f8e020f */
[----:B------:R-:W-:Y:S01]  /*8df0*/  IMAD R6, R5, UR5, R4 ;  /* 0x0000000505067c24 */ /* 0x000fe2000f8e0204 */
[----:B------:R-:W-:Y:S01]  /*8e00*/  LOP3.LUT R5, R16, UR4, RZ, 0xc0, !PT ;  /* 0x0000000410057c12 */ /* 0x000fe2000f8ec0ff */
[----:B------:R-:W-:Y:S01]  /*8e10*/  ULDC UR9, c[0x0][0x638] ;  /* 0x00018e0000097ab9 */ /* 0x000fe20000000800 */
[----:B------:R-:W-:Y:S01]  /*8e20*/  PLOP3.LUT P1, PT, PT, PT, UP2, 0x80, 0x0 ;  /* 0x000000000000781c */ /* 0x000fe20003f2f028 */
[----:B------:R-:W-:-:S02]  /*8e30*/  IMAD R4, R7, UR9, R18 ;  /* 0x0000000907047c24 */ /* 0x000fc4000f8e0212 */
[----:B--2---:R-:W-:Y:S01]  /*8e40*/  IMAD R13, R6, R13, UR8 ;  /* 0x00000008060d7e24 */ /* 0x004fe2000f8e020d */
[----:B------:R-:W-:Y:S01]  /*8e50*/  ULDC UR8, c[0x0][0x600] ;  /* 0x0001800000087ab9 */ /* 0x000fe20000000800 */
[----:B------:R-:W-:Y:S02]  /*8e60*/  IMAD.MOV.U32 R6, RZ, RZ, 0x1 ;  /* 0x00000001ff067424 */ /* 0x000fe400078e00ff */
[----:B------:R-:W-:-:S05]  /*8e70*/  IMAD R8, R4, UR8, R5 ;  /* 0x0000000804087c24 */ /* 0x000fca000f8e0205 */
[----:B------:R-:W-:Y:S02]  /*8e80*/  SEL R4, R8, R13, !P1 ;  /* 0x0000000d08047207 */ /* 0x000fe40004800000 */
[----:B------:R-:W-:-:S07]  /*8e90*/  SEL R5, R13, R8, !P1 ;  /* 0x000000080d057207 */ /* 0x000fce0004800000 */
.L_x_182:
[----:B------:R-:W-:Y:S05]  /*8ea0*/  BSYNC B1 ;  /* 0x0000000000017941 */ /* 0x000fea0003800000 */
.L_x_181:
[----:B------:R-:W-:-:S13]  /*8eb0*/  LOP3.LUT P1, RZ, R6, 0xff, RZ, 0xc0, !PT ;  /* 0x000000ff06ff7812 */ /* 0x000fda000782c0ff */
[----:B------:R-:W-:Y:S05]  /*8ec0*/  @P1 BRA `(.L_x_185) ;  /* 0xfffffff4002c1947 */ /* 0x000fea000383ffff */
[----:B------:R-:W-:Y:S05]  /*8ed0*/  BSYNC B0 ;  /* 0x0000000000007941 */ /* 0x000fea0003800000 */
.L_x_173:
[----:B------:R-:W-:-:S03]  /*8ee0*/  UMOV UR8, 0xffffffff ;  /* 0xffffffff00087882 */ /* 0x000fc60000000000 */
[----:B------:R-:W-:Y:S05]  /*8ef0*/  BRA.DIV UR8, `(.L_x_186) ;  /* 0x0000000608487947 */ /* 0x000fea000b800000 */
[----:B------:R-:W-:-:S13]  /*8f00*/  ELECT P0, URZ, PT ;  /* 0x00000000003f782f */ /* 0x000fda0003800000 */
.L_x_202:
[----:B------:R-:W-:Y:S04]  /*8f10*/  BSSY B0, `(.L_x_187) ;  /* 0x000002c000007945 */ /* 0x000fe80003800000 */
[----:B------:R-:W-:Y:S05]  /*8f20*/  @!P0 BRA `(.L_x_188) ;  /* 0x0000000000a88947 */ /* 0x000fea0003800000 */
[----:B------:R-:W-:-:S04]  /*8f30*/  ULOP3.LUT UR8, UR7, 0x2, URZ, 0xfc, !UPT ;  /* 0x0000000207087892 */ /* 0x000fc8000f8efc3f */
[----:B------:R-:W-:-:S06]  /*8f40*/  UISETP.NE.AND UP0, UPT, UR8, 0x3, UPT ;  /* 0x000000030800788c */ /* 0x000fcc000bf05270 */
[----:B------:R-:W-:-:S13]  /*8f50*/  PLOP3.LUT P0, PT, PT, PT, UP0, 0x80, 0x0 ;  /* 0x000000000000781c */ /* 0x000fda0003f0f008 */
[----:B------:R-:W-:Y:S05]  /*8f60*/  @!P0 BRA `(.L_x_189) ;  /* 0x0000000000048947 */ /* 0x000fea0003800000 */
[----:B------:R-:W-:Y:S01]  /*8f70*/  BPT.TRAP 0x1 ;  /* 0x000000040000795c */ /* 0x000fe20000300000 */
.L_x_189:
[----:B------:R-:W0:Y:S01]  /*8f80*/  S2R R3, SR_CgaCtaId ;  /* 0x0000000000037919 */ /* 0x000e220000008800 */
[----:B------:R-:W-:Y:S02]  /*8f90*/  MOV R0, 0x400 ;  /* 0x0000040000007802 */ /* 0x000fe40000000f00 */
[----:B------:R-:W-:Y:S02]  /*8fa0*/  SHF.L.U32 R2, R11, 0x1f, RZ ;  /* 0x0000001f0b027819 */ /* 0x000fe400000006ff */
[----:B0-----:R-:W-:-:S05]  /*8fb0*/  LEA R3, R3, R0, 0x18 ;  /* 0x0000000003037211 */ /* 0x001fca00078ec0ff */
[----:B------:R-:W-:-:S04]  /*8fc0*/  VIADD R3, R3, 0x20 ;  /* 0x0000002003037836 */ /* 0x000fc80000000000 */
[C---:B------:R-:W-:Y:S02]  /*8fd0*/  IMAD R5, R10.reuse, 0x8, R3 ;  /* 0x000000080a057824 */ /* 0x040fe400078e0203 */
[----:B------:R-:W-:Y:S02]  /*8fe0*/  VIADD R10, R10, 0x1 ;  /* 0x000000010a0a7836 */ /* 0x000fe40000000000 */
[----:B------:R-:W0:Y:S03]  /*8ff0*/  SYNCS.PHASECHK.TRANS64.TRYWAIT P0, [R5+URZ], R2 ;  /* 0x00000002050075a7 */ /* 0x000e26000800017f */
[----:B------:R-:W-:-:S04]  /*9000*/  ISETP.NE.AND P1, PT, R10, 0x4, PT ;  /* 0x000000040a00780c */ /* 0x000fc80003f25270 */
[----:B------:R-:W-:Y:S02]  /*9010*/  SEL R0, RZ, 0x1, P1 ;  /* 0x00000001ff007807 */ /* 0x000fe40000800000 */
[----:B------:R-:W-:Y:S02]  /*9020*/  SEL R10, R10, RZ, P1 ;  /* 0x000000ff0a0a7207 */ /* 0x000fe40000800000 */
[----:B------:R-:W-:-:S03]  /*9030*/  LOP3.LUT R11, R11, R0, RZ, 0x3c, !PT ;  /* 0x000000000b0b7212 */ /* 0x000fc600078e3cff */
[----:B------:R-:W-:Y:S01]  /*9040*/  IMAD R7, R10, 0x8, R3 ;  /* 0x000000080a077824 */ /* 0x000fe200078e0203 */
[----:B------:R-:W-:Y:S01]  /*9050*/  SHF.L.U32 R4, R11, 0x1f, RZ ;  /* 0x0000001f0b047819 */ /* 0x000fe200000006ff */
[----:B0-----:R-:W-:Y:S06]  /*9060*/  @!P0 BRA `(.L_x_190) ;  /* 0x0000000400108947 */ /* 0x001fec0003800000 */
.L_x_203:
[----:B------:R-:W1:Y:S01]  /*9070*/  SYNCS.PHASECHK.TRANS64.TRYWAIT P0, [R7+URZ], R4 ;  /* 0x00000004070075a7 */ /* 0x000e62000800017f */
[----:B------:R-:W-:-:S05]  /*9080*/  VIADD R0, R10, 0x1 ;  /* 0x000000010a007836 */ /* 0x000fca0000000000 */
[----:B------:R-:W-:-:S04]  /*9090*/  ISETP.NE.AND P1, PT, R0, 0x4, PT ;  /* 0x000000040000780c */ /* 0x000fc80003f25270 */
[----:B0-----:R-:W-:Y:S02]  /*90a0*/  SEL R2, RZ, 0x1, P1 ;  /* 0x00000001ff027807 */ /* 0x001fe40000800000 */
[----:B------:R-:W-:Y:S02]  /*90b0*/  SEL R0, R0, RZ, P1 ;  /* 0x000000ff00007207 */ /* 0x000fe40000800000 */
[----:B------:R-:W-:-:S03]  /*90c0*/  LOP3.LUT R11, R11, R2, RZ, 0x3c, !PT ;  /* 0x000000020b0b7212 */ /* 0x000fc600078e3cff */
[----:B------:R-:W-:Y:S01]  /*90d0*/  IMAD R6, R0, 0x8, R3 ;  /* 0x0000000800067824 */ /* 0x000fe200078e0203 */
[----:B------:R-:W-:Y:S01]  /*90e0*/  SHF.L.U32 R5, R11, 0x1f, RZ ;  /* 0x0000001f0b057819 */ /* 0x000fe200000006ff */
[----:B-1----:R-:W-:Y:S06]  /*90f0*/  @!P0 BRA `(.L_x_191) ;  /* 0x0000000400008947 */ /* 0x002fec0003800000 */
.L_x_204:
[----:B------:R-:W1:Y:S01]  /*9100*/  SYNCS.PHASECHK.TRANS64.TRYWAIT P0, [R6+URZ], R5 ;  /* 0x00000005060075a7 */ /* 0x000e62000800017f */
[----:B------:R-:W-:-:S05]  /*9110*/  VIADD R0, R0, 0x1 ;  /* 0x0000000100007836 */ /* 0x000fca0000000000 */
[----:B------:R-:W-:-:S04]  /*9120*/  ISETP.NE.AND P1, PT, R0, 0x4, PT ;  /* 0x000000040000780c */ /* 0x000fc80003f25270 */
[----:B------:R-:W-:Y:S02]  /*9130*/  SEL R2, RZ, 0x1, P1 ;  /* 0x00000001ff027807 */ /* 0x000fe40000800000 */
[----:B------:R-:W-:Y:S02]  /*9140*/  SEL R0, R0, RZ, P1 ;  /* 0x000000ff00007207 */ /* 0x000fe40000800000 */
[----:B------:R-:W-:Y:S01]  /*9150*/  LOP3.LUT R2, R11, R2, RZ, 0x3c, !PT ;  /* 0x000000020b027212 */ /* 0x000fe200078e3cff */
[----:B-1----:R-:W-:Y:S06]  /*9160*/  @!P0 BRA `(.L_x_192) ;  /* 0x0000000000f88947 */ /* 0x002fec0003800000 */
.L_x_205:
[----:B------:R-:W-:Y:S01]  /*9170*/  IMAD R3, R0, 0x8, R3 ;  /* 0x0000000800037824 */ /* 0x000fe200078e0203 */
[----:B------:R-:W-:-:S07]  /*9180*/  SHF.L.U32 R0, R2, 0x1f, RZ ;  /* 0x0000001f02007819 */ /* 0x000fce00000006ff */
.L_x_193:
[----:B--2---:R2:W3:Y:S02]  /*9190*/  SYNCS.PHASECHK.TRANS64.TRYWAIT P0, [R3+URZ], R0 ;  /* 0x00000000030075a7 */ /* 0x0044e4000800017f */
[----:B---3--:R-:W-:Y:S05]  /*91a0*/  @!P0 NANOSLEEP.SYNCS 0x989680 ;  /* 0x009896800000895d */ /* 0x008fea0003900000 */
[----:B------:R-:W3:Y:S02]  /*91b0*/  @!P0 SYNCS.PHASECHK.TRANS64 P0, [R3+URZ], R0 ;  /* 0x00000000030085a7 */ /* 0x000ee4000800007f */
[----:B---3--:R-:W-:Y:S05]  /*91c0*/  @!P0 BRA `(.L_x_193) ;  /* 0xfffffffc00f08947 */ /* 0x008fea000383ffff */
.L_x_188:
[----:B------:R-:W-:Y:S05]  /*91d0*/  BSYNC B0 ;  /* 0x0000000000007941 */ /* 0x000fea0003800000 */
.L_x_187:
[----:B------:R-:W-:Y:S05]  /*91e0*/  EXIT ;  /* 0x000000000000794d */ /* 0x000fea0003800000 */
.L_x_18:
[----:B0-----:R0:W1:Y:S02]  /*91f0*/  SYNCS.PHASECHK.TRANS64.TRYWAIT P1, [R14+URZ+-0x8], R13 ;  /* 0xfffff80d0e0075a7 */ /* 0x001064000802017f */
[----:B-1----:R-:W-:Y:S05]  /*9200*/  @!P1 NANOSLEEP.SYNCS 0x989680 ;  /* 0x009896800000995d */ /* 0x002fea0003900000 */
[----:B------:R-:W1:Y:S02]  /*9210*/  @!P1 SYNCS.PHASECHK.TRANS64 P1, [R14+URZ+-0x8], R13 ;  /* 0xfffff80d0e0095a7 */ /* 0x000e64000802007f */
[----:B-1----:R-:W-:Y:S05]  /*9220*/  @!P1 BRA `(.L_x_18) ;  /* 0xfffffffc00f09947 */ /* 0x002fea000383ffff */
[----:B------:R-:W-:Y:S05]  /*9230*/  BRA `(.L_x_194) ;  /* 0xffffff8400307947 */ /* 0x000fea000383ffff */
.L_x_23:
[----:B0-----:R-:W-:-:S04]  /*9240*/  IMAD.U32 R13, RZ, RZ, UR4 ;  /* 0x00000004ff0d7e24 */ /* 0x001fc8000f8e00ff */
[----:B------:R0:W3:Y:S03]  /*9250*/  SYNCS.PHASECHK.TRANS64.TRYWAIT P1, [R13+URZ], R12 ;  /* 0x0000000c0d0075a7 */ /* 0x0000e6000802017f */
[----:B---3--:R-:W-:Y:S05]  /*9260*/  @!P1 NANOSLEEP.SYNCS 0x989680 ;  /* 0x009896800000995d */ /* 0x008fea0003900000 */
[----:B------:R-:W3:Y:S02]  /*9270*/  @!P1 SYNCS.PHASECHK.TRANS64 P1, [R13+URZ], R12 ;  /* 0x0000000c0d0095a7 */ /* 0x000ee4000802007f */
[----:B---3--:R-:W-:Y:S05]  /*9280*/  @!P1 BRA `(.L_x_23) ;  /* 0xfffffffc00ec9947 */ /* 0x008fea000383ffff */
[----:B------:R-:W-:Y:S05]  /*9290*/  BRA `(.L_x_22) ;  /* 0xffffff8800607947 */ /* 0x000fea000383ffff */
.L_x_29:
[----:B-1----:R-:W-:-:S04]  /*92a0*/  IMAD.U32 R148, RZ, RZ, UR15 ;  /* 0x0000000fff947e24 */ /* 0x002fc8000f8e00ff */
[----:B------:R1:W3:Y:S03]  /*92b0*/  SYNCS.PHASECHK.TRANS64.TRYWAIT P1, [R148+URZ], R145 ;  /* 0x00000091940075a7 */ /* 0x0002e6000802017f */
[----:B---3--:R-:W-:Y:S05]  /*92c0*/  @!P1 NANOSLEEP.SYNCS 0x989680 ;  /* 0x009896800000995d */ /* 0x008fea0003900000 */
[----:B------:R-:W3:Y:S02]  /*92d0*/  @!P1 SYNCS.PHASECHK.TRANS64 P1, [R148+URZ], R145 ;  /* 0x00000091940095a7 */ /* 0x000ee4000802007f */
[----:B---3--:R-:W-:Y:S05]  /*92e0*/  @!P1 BRA `(.L_x_29) ;  /* 0xfffffffc00ec9947 */ /* 0x008fea000383ffff */
[----:B------:R-:W-:Y:S05]  /*92f0*/  BRA `(.L_x_28) ;  /* 0xffffff9000887947 */ /* 0x000fea000383ffff */
.L_x_37:
[----:B---3--:R3:W0:Y:S02]  /*9300*/  SYNCS.PHASECHK.TRANS64.TRYWAIT P1, [R14+URZ+0x8], R13 ;  /* 0x0000080d0e0075a7 */ /* 0x008624000802017f */
[----:B0-----:R-:W-:Y:S05]  /*9310*/  @!P1 NANOSLEEP.SYNCS 0x989680 ;  /* 0x009896800000995d */ /* 0x001fea0003900000 */
[----:B------:R-:W0:Y:S02]  /*9320*/  @!P1 SYNCS.PHASECHK.TRANS64 P1, [R14+URZ+0x8], R13 ;  /* 0x0000080d0e0095a7 */ /* 0x000e24000802007f */
[----:B0-----:R-:W-:Y:S05]  /*9330*/  @!P1 BRA `(.L_x_37) ;  /* 0xfffffffc00f09947 */ /* 0x001fea000383ffff */
[----:B------:R-:W-:Y:S05]  /*9340*/  BRA `(.L_x_195) ;  /* 0xffffff9c00b07947 */ /* 0x000fea000383ffff */
.L_x_174:
[----:B------:R-:W-:Y:S01]  /*9350*/  BSSY B1, `(.L_x_196) ;  /* 0x0000006000017945 */ /* 0x000fe20003800000 */
[----:B------:R-:W-:-:S07]  /*9360*/  IMAD.MOV.U32 R6, RZ, RZ, -0x1 ;  /* 0xffffffffff067424 */ /* 0x000fce00078e00ff */
[----:B------:R-:W-:Y:S05]  /*9370*/  WARPSYNC.COLLECTIVE R6, `(.L_x_197) ;  /* 0x00000000060c7348 */ /* 0x000fea0003c00000 */
[----:B------:R-:W-:Y:S02]  /*9380*/  ELECT P1, UR62, PT ;  /* 0x00000000003e782f */ /* 0x000fe40003820000 */
[----:B------:R-:W-:Y:S01]  /*9390*/  MOV R6, UR62 ;  /* 0x0000003e00067c02 */ /* 0x000fe20008000f00 */
[----:B------:R-:W-:Y:S10]  /*93a0*/  ENDCOLLECTIVE ;  /* 0x000000000000791b */ /* 0x000ff40003800000 */
.L_x_197:
[----:B------:R-:W-:Y:S05]  /*93b0*/  BSYNC B1 ;  /* 0x0000000000017941 */ /* 0x000fea0003800000 */
.L_x_196:
[----:B------:R-:W-:Y:S05]  /*93c0*/  BRA `(.L_x_198) ;  /* 0xffffffec00f87947 */ /* 0x000fea000383ffff */
.L_x_177:
[----:B-1----:R1:W2:Y:S02]  /*93d0*/  SYNCS.PHASECHK.TRANS64.TRYWAIT P1, [R13+URZ+0x20], R6 ;  /* 0x000020060d0075a7 */ /* 0x0022a4000802017f */
[----:B--2---:R-:W-:Y:S05]  /*93e0*/  @!P1 NANOSLEEP.SYNCS 0x989680 ;  /* 0x009896800000995d */ /* 0x004fea0003900000 */
[----:B------:R-:W2:Y:S02]  /*93f0*/  @!P1 SYNCS.PHASECHK.TRANS64 P1, [R13+URZ+0x20], R6 ;  /* 0x000020060d0095a7 */ /* 0x000ea4000802007f */
[----:B--2---:R-:W-:Y:S05]  /*9400*/  @!P1 BRA `(.L_x_177) ;  /* 0xfffffffc00f09947 */ /* 0x004fea000383ffff */
[----:B------:R-:W-:Y:S05]  /*9410*/  BRA `(.L_x_199) ;  /* 0xfffffff000347947 */ /* 0x000fea000383ffff */
.L_x_186:
[----:B------:R-:W-:Y:S01]  /*9420*/  BSSY B0, `(.L_x_200) ;  /* 0x0000006000007945 */ /* 0x000fe20003800000 */
[----:B------:R-:W-:-:S07]  /*9430*/  IMAD.MOV.U32 R6, RZ, RZ, -0x1 ;  /* 0xffffffffff067424 */ /* 0x000fce00078e00ff */
[----:B------:R-:W-:Y:S05]  /*9440*/  WARPSYNC.COLLECTIVE R6, `(.L_x_201) ;  /* 0x00000000060c7348 */ /* 0x000fea0003c00000 */
[----:B------:R-:W-:Y:S02]  /*9450*/  ELECT P1, UR62, PT ;  /* 0x00000000003e782f */ /* 0x000fe40003820000 */
[----:B------:R-:W-:Y:S01]  /*9460*/  MOV R6, UR62 ;  /* 0x0000003e00067c02 */ /* 0x000fe20008000f00 */
[----:B------:R-:W-:Y:S10]  /*9470*/  ENDCOLLECTIVE ;  /* 0x000000000000791b */ /* 0x000ff40003800000 */
.L_x_201:
[----:B------:R-:W-:Y:S05]  /*9480*/  BSYNC B0 ;  /* 0x0000000000007941 */ /* 0x000fea0003800000 */
.L_x_200:
[----:B------:R-:W-:Y:S01]  /*9490*/  PLOP3.LUT P0, PT, P1, PT, PT, 0x80, 0x0 ;  /* 0x000000000000781c */ /* 0x000fe20000f0f070 */
[----:B------:R-:W-:-:S12]  /*94a0*/  BRA `(.L_x_202) ;  /* 0xfffffff800987947 */ /* 0x000fd8000383ffff */
.L_x_190:
[----:B0-----:R0:W1:Y:S02]  /*94b0*/  SYNCS.PHASECHK.TRANS64.TRYWAIT P0, [R5+URZ], R2 ;  /* 0x00000002050075a7 */ /* 0x001064000800017f */
[----:B-1----:R-:W-:Y:S05]  /*94c0*/  @!P0 NANOSLEEP.SYNCS 0x989680 ;  /* 0x009896800000895d */ /* 0x002fea0003900000 */
[----:B------:R-:W1:Y:S02]  /*94d0*/  @!P0 SYNCS.PHASECHK.TRANS64 P0, [R5+URZ], R2 ;  /* 0x00000002050085a7 */ /* 0x000e64000800007f */
[----:B-1----:R-:W-:Y:S05]  /*94e0*/  @!P0 BRA `(.L_x_190) ;  /* 0xfffffffc00f08947 */ /* 0x002fea000383ffff */
[----:B------:R-:W-:Y:S05]  /*94f0*/  BRA `(.L_x_203) ;  /* 0xfffffff800dc7947 */ /* 0x000fea000383ffff */
.L_x_191:
[----:B0-----:R0:W1:Y:S02]  /*9500*/  SYNCS.PHASECHK.TRANS64.TRYWAIT P0, [R7+URZ], R4 ;  /* 0x00000004070075a7 */ /* 0x001064000800017f */
[----:B-1----:R-:W-:Y:S05]  /*9510*/  @!P0 NANOSLEEP.SYNCS 0x989680 ;  /* 0x009896800000895d */ /* 0x002fea0003900000 */
[----:B------:R-:W1:Y:S02]  /*9520*/  @!P0 SYNCS.PHASECHK.TRANS64 P0, [R7+URZ], R4 ;  /* 0x00000004070085a7 */ /* 0x000e64000800007f */
[----:B-1----:R-:W-:Y:S05]  /*9530*/  @!P0 BRA `(.L_x_191) ;  /* 0xfffffffc00f08947 */ /* 0x002fea000383ffff */
[----:B------:R-:W-:Y:S05]  /*9540*/  BRA `(.L_x_204) ;  /* 0xfffffff800ec7947 */ /* 0x000fea000383ffff */
.L_x_192:
[----:B-1----:R1:W2:Y:S02]  /*9550*/  SYNCS.PHASECHK.TRANS64.TRYWAIT P0, [R6+URZ], R5 ;  /* 0x00000005060075a7 */ /* 0x0022a4000800017f */
[----:B--2---:R-:W-:Y:S05]  /*9560*/  @!P0 NANOSLEEP.SYNCS 0x989680 ;  /* 0x009896800000895d */ /* 0x004fea0003900000 */
[----:B------:R-:W2:Y:S02]  /*9570*/  @!P0 SYNCS.PHASECHK.TRANS64 P0, [R6+URZ], R5 ;  /* 0x00000005060085a7 */ /* 0x000ea4000800007f */
[----:B--2---:R-:W-:Y:S05]  /*9580*/  @!P0 BRA `(.L_x_192) ;  /* 0xfffffffc00f08947 */ /* 0x004fea000383ffff */
[----:B------:R-:W-:Y:S05]  /*9590*/  BRA `(.L_x_205) ;  /* 0xfffffff800f47947 */ /* 0x000fea000383ffff */
.L_x_206:
[----:B------:R-:W-:-:S00]  /*95a0*/  BRA `(.L_x_206) ;  /* 0xfffffffc00fc7947 */ /* 0x000fc0000383ffff */
[----:B------:R-:W-:-:S00]  /*95b0*/  NOP ;  /* 0x0000000000007918 */ /* 0x000fc00000000000 */
        /* <DEDUP_REMOVED lines=12> */
.L_x_207:


//--------------------- .nv.shared._ZN7cutlass13device_kernelINS_4gemm6kernel13GemmUniversalIN4cute5tupleIJiiiiEEENS1_10collective13CollectiveMmaINS1_37MainloopSm90TmaGmmaWarpSpecializedFP8ILi4ENS5_IJNS4_1CILi1EEENSA_ILi2EEESB_EEENS1_32KernelTmaWarpSpecializedPingpongEEENS5_IJNSA_ILi64EEENSA_ILi128EEENSA_ILi32EEEEEENS_12float_e5m2_tENS5_IJlSB_lEEESK_SL_NS4_8TiledMMAINS4_8MMA_AtomIJNS4_4SM904GMMA31MMA_64x128x32_F32E5M2E5M2_SS_TNILNSP_7ScaleInE1ELSR_1EEEEEENS4_6LayoutINS5_IJSB_SB_SB_EEENS5_IJNSA_ILi0EEESW_SW_EEEEENS5_IJNS4_10UnderscoreESZ_SZ_EEEEENS4_23SM90_TMA_LOAD_MULTICASTENS4_14ComposedLayoutINS4_7SwizzleILi1ELi4ELi3EEENS4_18smem_ptr_flag_bitsILi8EEENSU_INS5_IJNSA_ILi8EEESI_EEENS5_IJSI_SB_EEEEEEEvNS4_8identityENS4_13SM90_TMA_LOADES1C_vS1D_EENS_8epilogue10collective6detail29Sm90TmaWarpSpecializedAdapterINS1H_15DefaultEpilogueISK_SL_SL_NS1G_6thread17LinearCombinationISK_Li1EffLNS1L_9ScaleType4KindE0ELNS_15FloatRoundStyleE2ESK_EENS1_15EpilogueDefaultEEEEEvvEEEEvNT_6ParamsE --------------------------
	.section	.nv.shared._ZN7cutlass13device_kernelINS_4gemm6kernel13GemmUniversalIN4cute5tupleIJiiiiEEENS1_10collective13CollectiveMmaINS1_37MainloopSm90TmaGmmaWarpSpecializedFP8ILi4ENS5_IJNS4_1CILi1EEENSA_ILi2EEESB_EEENS1_32KernelTmaWarpSpecializedPingpongEEENS5_IJNSA_ILi64EEENSA_ILi128EEENSA_ILi32EEEEEENS_12float_e5m2_tENS5_IJlSB_lEEESK_SL_NS4_8TiledMMAINS4_8MMA_AtomIJNS4_4SM904GMMA31MMA_64x128x32_F32E5M2E5M2_SS_TNILNSP_7ScaleInE1ELSR_1EEEEEENS4_6LayoutINS5_IJSB_SB_SB_EEENS5_IJNSA_ILi0EEESW_SW_EEEEENS5_IJNS4_10UnderscoreESZ_SZ_EEEEENS4_23SM90_TMA_LOAD_MULTICASTENS4_14ComposedLayoutINS4_7SwizzleILi1ELi4ELi3EEENS4_18smem_ptr_flag_bitsILi8EEENSU_INS5_IJNSA_ILi8EEESI_EEENS5_IJSI_SB_EEEEEEEvNS4_8identityENS4_13SM90_TMA_LOADES1C_vS1D_EENS_8epilogue10collective6detail29Sm90TmaWarpSpecializedAdapterINS1H_15DefaultEpilogueISK_SL_SL_NS1G_6thread17LinearCombinationISK_Li1EffLNS1L_9ScaleType4KindE0ELNS_15FloatRoundStyleE2ESK_EENS1_15EpilogueDefaultEEEEEvvEEEEvNT_6ParamsE,"aw",@nobits
	.sectionflags	@""
	.align	16
	.zero		1024


//--------------------- .nv.shared.reserved.0     --------------------------
	.section	.nv.shared.reserved.0,"aw",@nobits
	.weak		__nv_reservedSMEM_offset_0_alias
	.size		__nv_reservedSMEM_offset_0_alias, 0, 0
	.other		__nv_reservedSMEM_offset_0_alias,@"STO_CUDA_RESERVED_SHARED STV_DEFAULT"
__nv_reservedSMEM_offset_0_alias:
	.zero		0


//--------------------- .nv.global                --------------------------
	.section	.nv.global,"aw",@nobits
.nv.global:
	.type		_ZN39_INTERNAL_83945ed4_4_k_cu_5cb5072f_45164cute1_E,@object
	.size		_ZN39_INTERNAL_83945ed4_4_k_cu_5cb5072f_45164cute1_E,(_ZN39_INTERNAL_83945ed4_4_k_cu_5cb5072f_45164cuda3std3__45__cpo6cbeginE - _ZN39_INTERNAL_83945ed4_4_k_cu_5cb5072f_45164cute1_E)
_ZN39_INTERNAL_83945ed4_4_k_cu_5cb5072f_45164cute1_E:
	.zero		1
	.type		_ZN39_INTERNAL_83945ed4_4_k_cu_5cb5072f_45164cuda3std3__45__cpo6cbeginE,@object
	.size		_ZN39_INTERNAL_83945ed4_4_k_cu_5cb5072f_45164cuda3std3__45__cpo6cbeginE,(_ZN39_INTERNAL_83945ed4_4_k_cu_5cb5072f_45164cuda3std3__48in_placeE - _ZN39_INTERNAL_83945ed4_4_k_cu_5cb5072f_45164cuda3std3__45__cpo6cbeginE)
_ZN39_INTERNAL_83945ed4_4_k_cu_5cb5072f_45164cuda3std3__45__cpo6cbeginE:
	.zero		1
	.type		_ZN39_INTERNAL_83945ed4_4_k_cu_5cb5072f_45164cuda3std3__48in_placeE,@object
	.size		_ZN39_INTERNAL_83945ed4_4_k_cu_5cb5072f_45164cuda3std3__48in_placeE,(_ZN39_INTERNAL_83945ed4_4_k_cu_5cb5072f_45164cuda3std6ranges3__45__cpo9iter_moveE - _ZN39_INTERNAL_83945ed4_4_k_cu_5cb5072f_45164cuda3std3__48in_placeE)
_ZN39_INTERNAL_83945ed4_4_k_cu_5cb5072f_45164cuda3std3__48in_placeE:
	.zero		1
	.type		_ZN39_INTERNAL_83945ed4_4_k_cu_5cb5072f_45164cuda3std6ranges3__45__cpo9iter_moveE,@object
	.size		_ZN39_INTERNAL_83945ed4_4_k_cu_5cb5072f_45164cuda3std6ranges3__45__cpo9iter_moveE,(_ZN39_INTERNAL_83945ed4_4_k_cu_5cb5072f_45164cuda3std3__45__cpo5beginE - _ZN39_INTERNAL_83945ed4_4_k_cu_5cb5072f_45164cuda3std6ranges3__45__cpo9iter_moveE)
_ZN39_INTERNAL_83945ed4_4_k_cu_5cb5072f_45164cuda3std6ranges3__45__cpo9iter_moveE:
	.zero		1
	.type		_ZN39_INTERNAL_83945ed4_4_k_cu_5cb5072f_45164cuda3std3__45__cpo5beginE,@object
	.size		_ZN39_INTERNAL_83945ed4_4_k_cu_5cb5072f_45164cuda3std3__45__cpo5beginE,(_ZN39_INTERNAL_83945ed4_4_k_cu_5cb5072f_45164cuda3std3__441_GLOBAL__N__83945ed4_4_k_cu_5cb5072f_45166ignoreE - _ZN39_INTERNAL_83945ed4_4_k_cu_5cb5072f_45164cuda3std3__45__cpo5beginE)
_ZN39_INTERNAL_83945ed4_4_k_cu_5cb5072f_45164cuda3std3__45__cpo5beginE:
	.zero		1
	.type		_ZN39_INTERNAL_83945ed4_4_k_cu_5cb5072f_45164cuda3std3__441_GLOBAL__N__83945ed4_4_k_cu_5cb5072f_45166ignoreE,@object
	.size		_ZN39_INTERNAL_83945ed4_4_k_cu_5cb5072f_45164cuda3std3__441_GLOBAL__N__83945ed4_4_k_cu_5cb5072f_45166ignoreE,(_ZN39_INTERNAL_83945ed4_4_k_cu_5cb5072f_45164cute7productE - _ZN39_INTERNAL_83945ed4_4_k_cu_5cb5072f_45164cuda3std3__441_GLOBAL__N__83945ed4_4_k_cu_5cb5072f_45166ignoreE)
_ZN39_INTERNAL_83945ed4_4_k_cu_5cb5072f_45164cuda3std3__441_GLOBAL__N__83945ed4_4_k_cu_5cb5072f_45166ignoreE:
	.zero		1
	.type		_ZN39_INTERNAL_83945ed4_4_k_cu_5cb5072f_45164cute7productE,@object
	.size		_ZN39_INTERNAL_83945ed4_4_k_cu_5cb5072f_45164cute7productE,(_ZN39_INTERNAL_83945ed4_4_k_cu_5cb5072f_45164cuda3std3__45__cpo3endE - _ZN39_INTERNAL_83945ed4_4_k_cu_5cb5072f_45164cute7productE)
_ZN39_INTERNAL_83945ed4_4_k_cu_5cb5072f_45164cute7productE:
	.zero		1
	.type		_ZN39_INTERNAL_83945ed4_4_k_cu_5cb5072f_45164cuda3std3__45__cpo3endE,@object
	.size		_ZN39_INTERNAL_83945ed4_4_k_cu_5cb5072f_45164cuda3std3__45__cpo3endE,(_ZN39_INTERNAL_83945ed4_4_k_cu_5cb5072f_45164cuda3std3__419piecewise_constructE - _ZN39_INTERNAL_83945ed4_4_k_cu_5cb5072f_45164cuda3std3__45__cpo3endE)
_ZN39_INTERNAL_83945ed4_4_k_cu_5cb5072f_45164cuda3std3__45__cpo3endE:
	.zero		1
	.type		_ZN39_INTERNAL_83945ed4_4_k_cu_5cb5072f_45164cuda3std3__419piecewise_constructE,@object
	.size		_ZN39_INTERNAL_83945ed4_4_k_cu_5cb5072f_45164cuda3std3__419piecewise_constructE,(_ZN39_INTERNAL_83945ed4_4_k_cu_5cb5072f_45164cuda3std3__45__cpo4cendE - _ZN39_INTERNAL_83945ed4_4_k_cu_5cb5072f_45164cuda3std3__419piecewise_constructE)
_ZN39_INTERNAL_83945ed4_4_k_cu_5cb5072f_45164cuda3std3__419piecewise_constructE:
	.zero		1
	.type		_ZN39_INTERNAL_83945ed4_4_k_cu_5cb5072f_45164cuda3std3__45__cpo4cendE,@object
	.size		_ZN39_INTERNAL_83945ed4_4_k_cu_5cb5072f_45164cuda3std3__45__cpo4cendE,(_ZN39_INTERNAL_83945ed4_4_k_cu_5cb5072f_45164cuda3std6ranges3__45__cpo4swapE - _ZN39_INTERNAL_83945ed4_4_k_cu_5cb5072f_45164cuda3std3__45__cpo4cendE)
_ZN39_INTERNAL_83945ed4_4_k_cu_5cb5072f_45164cuda3std3__45__cpo4cendE:
	.zero		1
	.type		_ZN39_INTERNAL_83945ed4_4_k_cu_5cb5072f_45164cuda3std6ranges3__45__cpo4swapE,@object
	.size		_ZN39_INTERNAL_83945ed4_4_k_cu_5cb5072f_45164cuda3std6ranges3__45__cpo4swapE,(.L_7 - _ZN39_INTERNAL_83945ed4_4_k_cu_5cb5072f_45164cuda3std6ranges3__45__cpo4swapE)
_ZN39_INTERNAL_83945ed4_4_k_cu_5cb5072f_45164cuda3std6ranges3__45__cpo4swapE:
	.zero		1
.L_7:


//--------------------- .nv.constant0._ZN7cutlass13device_kernelINS_4gemm6kernel13GemmUniversalIN4cute5tupleIJiiiiEEENS1_10collective13CollectiveMmaINS1_37MainloopSm90TmaGmmaWarpSpecializedFP8ILi4ENS5_IJNS4_1CILi1EEENSA_ILi2EEESB_EEENS1_32KernelTmaWarpSpecializedPingpongEEENS5_IJNSA_ILi64EEENSA_ILi128EEENSA_ILi32EEEEEENS_12float_e5m2_tENS5_IJlSB_lEEESK_SL_NS4_8TiledMMAINS4_8MMA_AtomIJNS4_4SM904GMMA31MMA_64x128x32_F32E5M2E5M2_SS_TNILNSP_7ScaleInE1ELSR_1EEEEEENS4_6LayoutINS5_IJSB_SB_SB_EEENS5_IJNSA_ILi0EEESW_SW_EEEEENS5_IJNS4_10UnderscoreESZ_SZ_EEEEENS4_23SM90_TMA_LOAD_MULTICASTENS4_14ComposedLayoutINS4_7SwizzleILi1ELi4ELi3EEENS4_18smem_ptr_flag_bitsILi8EEENSU_INS5_IJNSA_ILi8EEESI_EEENS5_IJSI_SB_EEEEEEEvNS4_8identityENS4_13SM90_TMA_LOADES1C_vS1D_EENS_8epilogue10collective6detail29Sm90TmaWarpSpecializedAdapterINS1H_15DefaultEpilogueISK_SL_SL_NS1G_6thread17LinearCombinationISK_Li1EffLNS1L_9ScaleType4KindE0ELNS_15FloatRoundStyleE2ESK_EENS1_15EpilogueDefaultEEEEEvvEEEEvNT_6ParamsE --------------------------
	.section	.nv.constant0._ZN7cutlass13device_kernelINS_4gemm6kernel13GemmUniversalIN4cute5tupleIJiiiiEEENS1_10collective13CollectiveMmaINS1_37MainloopSm90TmaGmmaWarpSpecializedFP8ILi4ENS5_IJNS4_1CILi1EEENSA_ILi2EEESB_EEENS1_32KernelTmaWarpSpecializedPingpongEEENS5_IJNSA_ILi64EEENSA_ILi128EEENSA_ILi32EEEEEENS_12float_e5m2_tENS5_IJlSB_lEEESK_SL_NS4_8TiledMMAINS4_8MMA_AtomIJNS4_4SM904GMMA31MMA_64x128x32_F32E5M2E5M2_SS_TNILNSP_7ScaleInE1ELSR_1EEEEEENS4_6LayoutINS5_IJSB_SB_SB_EEENS5_IJNSA_ILi0EEESW_SW_EEEEENS5_IJNS4_10UnderscoreESZ_SZ_EEEEENS4_23SM90_TMA_LOAD_MULTICASTENS4_14ComposedLayoutINS4_7SwizzleILi1ELi4ELi3EEENS4_18smem_ptr_flag_bitsILi8EEENSU_INS5_IJNSA_ILi8EEESI_EEENS5_IJSI_SB_EEEEEEEvNS4_8identityENS4_13SM90_TMA_LOADES1C_vS1D_EENS_8epilogue10collective6detail29Sm90TmaWarpSpecializedAdapterINS1H_15DefaultEpilogueISK_SL_SL_NS1G_6thread17LinearCombinationISK_Li1EffLNS1L_9ScaleType4KindE0ELNS_15FloatRoundStyleE2ESK_EENS1_15EpilogueDefaultEEEEEvvEEEEvNT_6ParamsE,"a",@progbits
	.sectionflags	@""
	.align	4
.nv.constant0._ZN7cutlass13device_kernelINS_4gemm6kernel13GemmUniversalIN4cute5tupleIJiiiiEEENS1_10collective13CollectiveMmaINS1_37MainloopSm90TmaGmmaWarpSpecializedFP8ILi4ENS5_IJNS4_1CILi1EEENSA_ILi2EEESB_EEENS1_32KernelTmaWarpSpecializedPingpongEEENS5_IJNSA_ILi64EEENSA_ILi128EEENSA_ILi32EEEEEENS_12float_e5m2_tENS5_IJlSB_lEEESK_SL_NS4_8TiledMMAINS4_8MMA_AtomIJNS4_4SM904GMMA31MMA_64x128x32_F32E5M2E5M2_SS_TNILNSP_7ScaleInE1ELSR_1EEEEEENS4_6LayoutINS5_IJSB_SB_SB_EEENS5_IJNSA_ILi0EEESW_SW_EEEEENS5_IJNS4_10UnderscoreESZ_SZ_EEEEENS4_23SM90_TMA_LOAD_MULTICASTENS4_14ComposedLayoutINS4_7SwizzleILi1ELi4ELi3EEENS4_18smem_ptr_flag_bitsILi8EEENSU_INS5_IJNSA_ILi8EEESI_EEENS5_IJSI_SB_EEEEEEEvNS4_8identityENS4_13SM90_TMA_LOADES1C_vS1D_EENS_8epilogue10collective6detail29Sm90TmaWarpSpecializedAdapterINS1H_15DefaultEpilogueISK_SL_SL_NS1G_6thread17LinearCombinationISK_Li1EffLNS1L_9ScaleType4KindE0ELNS_15FloatRoundStyleE2ESK_EENS1_15EpilogueDefaultEEEEEvvEEEEvNT_6ParamsE:
	.zero		1664


//--------------------- SYMBOLS --------------------------

	.type		.nv.reservedSmem.offset0,@object
	.size		.nv.reservedSmem.offset0,0x4
